//
// Generated by NVIDIA NVVM Compiler
//
// Compiler Build ID: CL-36424714
// Cuda compilation tools, release 13.0, V13.0.88
// Based on NVVM 20.0.0
//

.version 9.0
.target sm_100
.address_size 64

	// .globl	_Z9cuda_gemmPfS_S_mmmm

.visible .entry _Z9cuda_gemmPfS_S_mmmm(
	.param .u64 .ptr .align 1 _Z9cuda_gemmPfS_S_mmmm_param_0,
	.param .u64 .ptr .align 1 _Z9cuda_gemmPfS_S_mmmm_param_1,
	.param .u64 .ptr .align 1 _Z9cuda_gemmPfS_S_mmmm_param_2,
	.param .u64 _Z9cuda_gemmPfS_S_mmmm_param_3,
	.param .u64 _Z9cuda_gemmPfS_S_mmmm_param_4,
	.param .u64 _Z9cuda_gemmPfS_S_mmmm_param_5,
	.param .u64 _Z9cuda_gemmPfS_S_mmmm_param_6
)
{
	.reg .pred 	%p<14>;
	.reg .b32 	%r<13>;
	.reg .b32 	%f<67>;
	.reg .b64 	%rd<92>;

	ld.param.u64 	%rd33, [_Z9cuda_gemmPfS_S_mmmm_param_0];
	ld.param.u64 	%rd34, [_Z9cuda_gemmPfS_S_mmmm_param_1];
	ld.param.u64 	%rd35, [_Z9cuda_gemmPfS_S_mmmm_param_2];
	ld.param.u64 	%rd29, [_Z9cuda_gemmPfS_S_mmmm_param_3];
	ld.param.u64 	%rd30, [_Z9cuda_gemmPfS_S_mmmm_param_4];
	ld.param.u64 	%rd31, [_Z9cuda_gemmPfS_S_mmmm_param_5];
	ld.param.u64 	%rd32, [_Z9cuda_gemmPfS_S_mmmm_param_6];
	cvta.to.global.u64 	%rd1, %rd35;
	cvta.to.global.u64 	%rd2, %rd34;
	cvta.to.global.u64 	%rd3, %rd33;
	mov.u32 	%r1, %ctaid.x;
	mov.u32 	%r2, %ntid.x;
	mov.u32 	%r3, %tid.x;
	mad.lo.s32 	%r4, %r1, %r2, %r3;
	cvt.u64.u32 	%rd83, %r4;
	mov.u32 	%r5, %nctaid.x;
	mul.lo.s32 	%r6, %r5, %r2;
	cvt.u64.u32 	%rd5, %r6;
	setp.le.u64 	%p1, %rd32, %rd83;
	@%p1 bra 	$L__BB0_19;
	setp.ne.s64 	%p2, %rd30, 0;
	@%p2 bra 	$L__BB0_3;
$L__BB0_2:
	shl.b64 	%rd81, %rd83, 2;
	add.s64 	%rd82, %rd3, %rd81;
	mov.b32 	%r12, 0;
	st.global.u32 	[%rd82], %r12;
	add.s64 	%rd83, %rd83, %rd5;
	setp.lt.u64 	%p13, %rd83, %rd32;
	@%p13 bra 	$L__BB0_2;
	bra.uni 	$L__BB0_19;
$L__BB0_3:
	and.b64  	%rd8, %rd30, 7;
	and.b64  	%rd9, %rd30, -8;
	shl.b64 	%rd10, %rd31, 2;
	cvt.u32.u64 	%r7, %rd29;
$L__BB0_4:
	or.b64  	%rd36, %rd83, %rd29;
	and.b64  	%rd37, %rd36, -4294967296;
	setp.ne.s64 	%p3, %rd37, 0;
	@%p3 bra 	$L__BB0_6;
	cvt.u32.u64 	%r8, %rd83;
	div.u32 	%r9, %r8, %r7;
	mul.lo.s32 	%r10, %r9, %r7;
	sub.s32 	%r11, %r8, %r10;
	cvt.u64.u32 	%rd85, %r9;
	cvt.u64.u32 	%rd86, %r11;
	bra.uni 	$L__BB0_7;
$L__BB0_6:
	div.u64 	%rd85, %rd83, %rd29;
	mul.lo.s64 	%rd38, %rd85, %rd29;
	sub.s64 	%rd86, %rd83, %rd38;
$L__BB0_7:
	setp.lt.u64 	%p4, %rd30, 8;
	mul.lo.s64 	%rd18, %rd85, %rd30;
	mov.f32 	%f66, 0f00000000;
	mov.b64 	%rd90, 0;
	@%p4 bra 	$L__BB0_10;
	mov.f32 	%f66, 0f00000000;
	mov.b64 	%rd88, 0;
	mov.u64 	%rd87, %rd9;
$L__BB0_9:
	.pragma "nounroll";
	add.s64 	%rd41, %rd88, %rd18;
	shl.b64 	%rd42, %rd41, 2;
	add.s64 	%rd43, %rd2, %rd42;
	ld.global.f32 	%f16, [%rd43];
	mad.lo.s64 	%rd44, %rd88, %rd31, %rd86;
	shl.b64 	%rd45, %rd44, 2;
	add.s64 	%rd46, %rd1, %rd45;
	ld.global.f32 	%f17, [%rd46];
	fma.rn.f32 	%f18, %f16, %f17, %f66;
	ld.global.f32 	%f19, [%rd43+4];
	add.s64 	%rd47, %rd46, %rd10;
	ld.global.f32 	%f20, [%rd47];
	fma.rn.f32 	%f21, %f19, %f20, %f18;
	ld.global.f32 	%f22, [%rd43+8];
	add.s64 	%rd48, %rd47, %rd10;
	ld.global.f32 	%f23, [%rd48];
	fma.rn.f32 	%f24, %f22, %f23, %f21;
	ld.global.f32 	%f25, [%rd43+12];
	add.s64 	%rd49, %rd48, %rd10;
	ld.global.f32 	%f26, [%rd49];
	fma.rn.f32 	%f27, %f25, %f26, %f24;
	ld.global.f32 	%f28, [%rd43+16];
	add.s64 	%rd50, %rd49, %rd10;
	ld.global.f32 	%f29, [%rd50];
	fma.rn.f32 	%f30, %f28, %f29, %f27;
	ld.global.f32 	%f31, [%rd43+20];
	add.s64 	%rd51, %rd50, %rd10;
	ld.global.f32 	%f32, [%rd51];
	fma.rn.f32 	%f33, %f31, %f32, %f30;
	ld.global.f32 	%f34, [%rd43+24];
	add.s64 	%rd52, %rd51, %rd10;
	ld.global.f32 	%f35, [%rd52];
	fma.rn.f32 	%f36, %f34, %f35, %f33;
	ld.global.f32 	%f37, [%rd43+28];
	add.s64 	%rd53, %rd52, %rd10;
	ld.global.f32 	%f38, [%rd53];
	fma.rn.f32 	%f66, %f37, %f38, %f36;
	add.s64 	%rd88, %rd88, 8;
	add.s64 	%rd87, %rd87, -8;
	setp.ne.s64 	%p5, %rd87, 0;
	mov.u64 	%rd90, %rd9;
	@%p5 bra 	$L__BB0_9;
$L__BB0_10:
	setp.eq.s64 	%p6, %rd8, 0;
	@%p6 bra 	$L__BB0_18;
	add.s64 	%rd54, %rd8, -1;
	setp.lt.u64 	%p7, %rd54, 3;
	@%p7 bra 	$L__BB0_13;
	add.s64 	%rd55, %rd90, %rd18;
	shl.b64 	%rd56, %rd55, 2;
	add.s64 	%rd57, %rd2, %rd56;
	ld.global.f32 	%f40, [%rd57];
	mad.lo.s64 	%rd58, %rd90, %rd31, %rd86;
	shl.b64 	%rd59, %rd58, 2;
	add.s64 	%rd60, %rd1, %rd59;
	ld.global.f32 	%f41, [%rd60];
	fma.rn.f32 	%f42, %f40, %f41, %f66;
	ld.global.f32 	%f43, [%rd57+4];
	add.s64 	%rd61, %rd60, %rd10;
	ld.global.f32 	%f44, [%rd61];
	fma.rn.f32 	%f45, %f43, %f44, %f42;
	ld.global.f32 	%f46, [%rd57+8];
	add.s64 	%rd62, %rd61, %rd10;
	ld.global.f32 	%f47, [%rd62];
	fma.rn.f32 	%f48, %f46, %f47, %f45;
	ld.global.f32 	%f49, [%rd57+12];
	add.s64 	%rd63, %rd62, %rd10;
	ld.global.f32 	%f50, [%rd63];
	fma.rn.f32 	%f66, %f49, %f50, %f48;
	add.s64 	%rd90, %rd90, 4;
$L__BB0_13:
	and.b64  	%rd64, %rd30, 3;
	setp.eq.s64 	%p8, %rd64, 0;
	@%p8 bra 	$L__BB0_18;
	setp.eq.s64 	%p9, %rd64, 1;
	@%p9 bra 	$L__BB0_16;
	add.s64 	%rd65, %rd90, %rd18;
	shl.b64 	%rd66, %rd65, 2;
	add.s64 	%rd67, %rd2, %rd66;
	ld.global.f32 	%f52, [%rd67];
	mad.lo.s64 	%rd68, %rd90, %rd31, %rd86;
	shl.b64 	%rd69, %rd68, 2;
	add.s64 	%rd70, %rd1, %rd69;
	ld.global.f32 	%f53, [%rd70];
	fma.rn.f32 	%f54, %f52, %f53, %f66;
	ld.global.f32 	%f55, [%rd67+4];
	add.s64 	%rd71, %rd70, %rd10;
	ld.global.f32 	%f56, [%rd71];
	fma.rn.f32 	%f66, %f55, %f56, %f54;
	add.s64 	%rd90, %rd90, 2;
$L__BB0_16:
	and.b64  	%rd72, %rd30, 1;
	setp.eq.b64 	%p10, %rd72, 1;
	not.pred 	%p11, %p10;
	@%p11 bra 	$L__BB0_18;
	add.s64 	%rd73, %rd90, %rd18;
	shl.b64 	%rd74, %rd73, 2;
	add.s64 	%rd75, %rd2, %rd74;
	ld.global.f32 	%f57, [%rd75];
	mad.lo.s64 	%rd76, %rd90, %rd31, %rd86;
	shl.b64 	%rd77, %rd76, 2;
	add.s64 	%rd78, %rd1, %rd77;
	ld.global.f32 	%f58, [%rd78];
	fma.rn.f32 	%f66, %f57, %f58, %f66;
$L__BB0_18:
	shl.b64 	%rd79, %rd83, 2;
	add.s64 	%rd80, %rd3, %rd79;
	st.global.f32 	[%rd80], %f66;
	add.s64 	%rd83, %rd83, %rd5;
	setp.lt.u64 	%p12, %rd83, %rd32;
	@%p12 bra 	$L__BB0_4;
$L__BB0_19:
	ret;

}
	// .globl	_Z10cuda_gemm2PfS_S_mmmmmm
.visible .entry _Z10cuda_gemm2PfS_S_mmmmmm(
	.param .u64 .ptr .align 1 _Z10cuda_gemm2PfS_S_mmmmmm_param_0,
	.param .u64 .ptr .align 1 _Z10cuda_gemm2PfS_S_mmmmmm_param_1,
	.param .u64 .ptr .align 1 _Z10cuda_gemm2PfS_S_mmmmmm_param_2,
	.param .u64 _Z10cuda_gemm2PfS_S_mmmmmm_param_3,
	.param .u64 _Z10cuda_gemm2PfS_S_mmmmmm_param_4,
	.param .u64 _Z10cuda_gemm2PfS_S_mmmmmm_param_5,
	.param .u64 _Z10cuda_gemm2PfS_S_mmmmmm_param_6,
	.param .u64 _Z10cuda_gemm2PfS_S_mmmmmm_param_7,
	.param .u64 _Z10cuda_gemm2PfS_S_mmmmmm_param_8
)
{
	.reg .pred 	%p<14>;
	.reg .b32 	%r<13>;
	.reg .b32 	%f<67>;
	.reg .b64 	%rd<92>;

	ld.param.u64 	%rd33, [_Z10cuda_gemm2PfS_S_mmmmmm_param_0];
	ld.param.u64 	%rd34, [_Z10cuda_gemm2PfS_S_mmmmmm_param_1];
	ld.param.u64 	%rd35, [_Z10cuda_gemm2PfS_S_mmmmmm_param_2];
	ld.param.u64 	%rd29, [_Z10cuda_gemm2PfS_S_mmmmmm_param_3];
	ld.param.u64 	%rd30, [_Z10cuda_gemm2PfS_S_mmmmmm_param_4];
	ld.param.u64 	%rd31, [_Z10cuda_gemm2PfS_S_mmmmmm_param_5];
	ld.param.u64 	%rd32, [_Z10cuda_gemm2PfS_S_mmmmmm_param_6];
	cvta.to.global.u64 	%rd1, %rd35;
	cvta.to.global.u64 	%rd2, %rd34;
	cvta.to.global.u64 	%rd3, %rd33;
	mov.u32 	%r1, %ctaid.x;
	mov.u32 	%r2, %ntid.x;
	mov.u32 	%r3, %tid.x;
	mad.lo.s32 	%r4, %r1, %r2, %r3;
	cvt.u64.u32 	%rd83, %r4;
	mov.u32 	%r5, %nctaid.x;
	mul.lo.s32 	%r6, %r5, %r2;
	cvt.u64.u32 	%rd5, %r6;
	setp.le.u64 	%p1, %rd32, %rd83;
	@%p1 bra 	$L__BB1_19;
	setp.ne.s64 	%p2, %rd30, 0;
	@%p2 bra 	$L__BB1_3;
$L__BB1_2:
	shl.b64 	%rd81, %rd83, 2;
	add.s64 	%rd82, %rd3, %rd81;
	mov.b32 	%r12, 0;
	st.global.u32 	[%rd82], %r12;
	add.s64 	%rd83, %rd83, %rd5;
	setp.lt.u64 	%p13, %rd83, %rd32;
	@%p13 bra 	$L__BB1_2;
	bra.uni 	$L__BB1_19;
$L__BB1_3:
	and.b64  	%rd8, %rd30, 7;
	and.b64  	%rd9, %rd30, -8;
	shl.b64 	%rd10, %rd31, 2;
	cvt.u32.u64 	%r7, %rd29;
$L__BB1_4:
	or.b64  	%rd36, %rd83, %rd29;
	and.b64  	%rd37, %rd36, -4294967296;
	setp.ne.s64 	%p3, %rd37, 0;
	@%p3 bra 	$L__BB1_6;
	cvt.u32.u64 	%r8, %rd83;
	div.u32 	%r9, %r8, %r7;
	mul.lo.s32 	%r10, %r9, %r7;
	sub.s32 	%r11, %r8, %r10;
	cvt.u64.u32 	%rd85, %r9;
	cvt.u64.u32 	%rd86, %r11;
	bra.uni 	$L__BB1_7;
$L__BB1_6:
	div.u64 	%rd85, %rd83, %rd29;
	mul.lo.s64 	%rd38, %rd85, %rd29;
	sub.s64 	%rd86, %rd83, %rd38;
$L__BB1_7:
	setp.lt.u64 	%p4, %rd30, 8;
	mul.lo.s64 	%rd18, %rd85, %rd30;
	mov.f32 	%f66, 0f00000000;
	mov.b64 	%rd90, 0;
	@%p4 bra 	$L__BB1_10;
	mov.f32 	%f66, 0f00000000;
	mov.b64 	%rd88, 0;
	mov.u64 	%rd87, %rd9;
$L__BB1_9:
	.pragma "nounroll";
	add.s64 	%rd41, %rd88, %rd18;
	shl.b64 	%rd42, %rd41, 2;
	add.s64 	%rd43, %rd2, %rd42;
	ld.global.f32 	%f16, [%rd43];
	mad.lo.s64 	%rd44, %rd88, %rd31, %rd86;
	shl.b64 	%rd45, %rd44, 2;
	add.s64 	%rd46, %rd1, %rd45;
	ld.global.f32 	%f17, [%rd46];
	fma.rn.f32 	%f18, %f16, %f17, %f66;
	ld.global.f32 	%f19, [%rd43+4];
	add.s64 	%rd47, %rd46, %rd10;
	ld.global.f32 	%f20, [%rd47];
	fma.rn.f32 	%f21, %f19, %f20, %f18;
	ld.global.f32 	%f22, [%rd43+8];
	add.s64 	%rd48, %rd47, %rd10;
	ld.global.f32 	%f23, [%rd48];
	fma.rn.f32 	%f24, %f22, %f23, %f21;
	ld.global.f32 	%f25, [%rd43+12];
	add.s64 	%rd49, %rd48, %rd10;
	ld.global.f32 	%f26, [%rd49];
	fma.rn.f32 	%f27, %f25, %f26, %f24;
	ld.global.f32 	%f28, [%rd43+16];
	add.s64 	%rd50, %rd49, %rd10;
	ld.global.f32 	%f29, [%rd50];
	fma.rn.f32 	%f30, %f28, %f29, %f27;
	ld.global.f32 	%f31, [%rd43+20];
	add.s64 	%rd51, %rd50, %rd10;
	ld.global.f32 	%f32, [%rd51];
	fma.rn.f32 	%f33, %f31, %f32, %f30;
	ld.global.f32 	%f34, [%rd43+24];
	add.s64 	%rd52, %rd51, %rd10;
	ld.global.f32 	%f35, [%rd52];
	fma.rn.f32 	%f36, %f34, %f35, %f33;
	ld.global.f32 	%f37, [%rd43+28];
	add.s64 	%rd53, %rd52, %rd10;
	ld.global.f32 	%f38, [%rd53];
	fma.rn.f32 	%f66, %f37, %f38, %f36;
	add.s64 	%rd88, %rd88, 8;
	add.s64 	%rd87, %rd87, -8;
	setp.ne.s64 	%p5, %rd87, 0;
	mov.u64 	%rd90, %rd9;
	@%p5 bra 	$L__BB1_9;
$L__BB1_10:
	setp.eq.s64 	%p6, %rd8, 0;
	@%p6 bra 	$L__BB1_18;
	add.s64 	%rd54, %rd8, -1;
	setp.lt.u64 	%p7, %rd54, 3;
	@%p7 bra 	$L__BB1_13;
	add.s64 	%rd55, %rd90, %rd18;
	shl.b64 	%rd56, %rd55, 2;
	add.s64 	%rd57, %rd2, %rd56;
	ld.global.f32 	%f40, [%rd57];
	mad.lo.s64 	%rd58, %rd90, %rd31, %rd86;
	shl.b64 	%rd59, %rd58, 2;
	add.s64 	%rd60, %rd1, %rd59;
	ld.global.f32 	%f41, [%rd60];
	fma.rn.f32 	%f42, %f40, %f41, %f66;
	ld.global.f32 	%f43, [%rd57+4];
	add.s64 	%rd61, %rd60, %rd10;
	ld.global.f32 	%f44, [%rd61];
	fma.rn.f32 	%f45, %f43, %f44, %f42;
	ld.global.f32 	%f46, [%rd57+8];
	add.s64 	%rd62, %rd61, %rd10;
	ld.global.f32 	%f47, [%rd62];
	fma.rn.f32 	%f48, %f46, %f47, %f45;
	ld.global.f32 	%f49, [%rd57+12];
	add.s64 	%rd63, %rd62, %rd10;
	ld.global.f32 	%f50, [%rd63];
	fma.rn.f32 	%f66, %f49, %f50, %f48;
	add.s64 	%rd90, %rd90, 4;
$L__BB1_13:
	and.b64  	%rd64, %rd30, 3;
	setp.eq.s64 	%p8, %rd64, 0;
	@%p8 bra 	$L__BB1_18;
	setp.eq.s64 	%p9, %rd64, 1;
	@%p9 bra 	$L__BB1_16;
	add.s64 	%rd65, %rd90, %rd18;
	shl.b64 	%rd66, %rd65, 2;
	add.s64 	%rd67, %rd2, %rd66;
	ld.global.f32 	%f52, [%rd67];
	mad.lo.s64 	%rd68, %rd90, %rd31, %rd86;
	shl.b64 	%rd69, %rd68, 2;
	add.s64 	%rd70, %rd1, %rd69;
	ld.global.f32 	%f53, [%rd70];
	fma.rn.f32 	%f54, %f52, %f53, %f66;
	ld.global.f32 	%f55, [%rd67+4];
	add.s64 	%rd71, %rd70, %rd10;
	ld.global.f32 	%f56, [%rd71];
	fma.rn.f32 	%f66, %f55, %f56, %f54;
	add.s64 	%rd90, %rd90, 2;
$L__BB1_16:
	and.b64  	%rd72, %rd30, 1;
	setp.eq.b64 	%p10, %rd72, 1;
	not.pred 	%p11, %p10;
	@%p11 bra 	$L__BB1_18;
	add.s64 	%rd73, %rd90, %rd18;
	shl.b64 	%rd74, %rd73, 2;
	add.s64 	%rd75, %rd2, %rd74;
	ld.global.f32 	%f57, [%rd75];
	mad.lo.s64 	%rd76, %rd90, %rd31, %rd86;
	shl.b64 	%rd77, %rd76, 2;
	add.s64 	%rd78, %rd1, %rd77;
	ld.global.f32 	%f58, [%rd78];
	fma.rn.f32 	%f66, %f57, %f58, %f66;
$L__BB1_18:
	shl.b64 	%rd79, %rd83, 2;
	add.s64 	%rd80, %rd3, %rd79;
	st.global.f32 	[%rd80], %f66;
	add.s64 	%rd83, %rd83, %rd5;
	setp.lt.u64 	%p12, %rd83, %rd32;
	@%p12 bra 	$L__BB1_4;
$L__BB1_19:
	ret;

}


// ===== COMPILED SASS (sm_100) =====

	.target	sm_100

	.elftype	@"ET_EXEC"


//--------------------- .note.nv.tkinfo           --------------------------
	.section	.note.nv.tkinfo,"",@"SHT_NOTE"
	.sectionflags	@"SHF_NOTE_NV_TKINFO"
	.tkinfo
        /*0018*/ 	.word	0x00000002
        /*0030*/ 	.string	""
        /*0030*/ 	.string	"ptxas"
        /*0030*/ 	.string	"Cuda compilation tools, release 13.0, V13.0.88"
        /*0030*/ 	.string	"Build cuda_13.0.r13.0/compiler.36424714_0"
        /*0030*/ 	.string	"-arch sm_100 -m 64 "



//--------------------- .note.nv.cuinfo           --------------------------
	.section	.note.nv.cuinfo,"",@"SHT_NOTE"
	.sectionflags	@"SHF_NOTE_NV_CUINFO"
        /*0018*/ 	.short	0x0002
        /*001a*/ 	.short	0x0064
        /*001c*/ 	.short	0x0082
	.zero		2


//--------------------- .nv.info                  --------------------------
	.section	.nv.info,"",@"SHT_CUDA_INFO"
	.align	4


	//----- nvinfo : EIATTR_REGCOUNT
	.align		4
        /*0000*/ 	.byte	0x04, 0x2f
        /*0002*/ 	.short	(.L_1 - .L_0)
	.align		4
.L_0:
        /*0004*/ 	.word	index@(_Z9cuda_gemmPfS_S_mmmm)
        /*0008*/ 	.word	0x00000020


	//----- nvinfo : EIATTR_FRAME_SIZE
	.align		4
.L_1:
        /*000c*/ 	.byte	0x04, 0x11
        /*000e*/ 	.short	(.L_3 - .L_2)
	.align		4
.L_2:
        /*0010*/ 	.word	index@($__internal_1_$__cuda_sm20_div_u64)
        /*0014*/ 	.word	0x00000000


	//----- nvinfo : EIATTR_FRAME_SIZE
	.align		4
.L_3:
        /*0018*/ 	.byte	0x04, 0x11
        /*001a*/ 	.short	(.L_5 - .L_4)
	.align		4
.L_4:
        /*001c*/ 	.word	index@(_Z9cuda_gemmPfS_S_mmmm)
        /*0020*/ 	.word	0x00000000


	//----- nvinfo : EIATTR_REGCOUNT
	.align		4
.L_5:
        /*0024*/ 	.byte	0x04, 0x2f
        /*0026*/ 	.short	(.L_7 - .L_6)
	.align		4
.L_6:
        /*0028*/ 	.word	index@(_Z10cuda_gemm2PfS_S_mmmmmm)
        /*002c*/ 	.word	0x00000020


	//----- nvinfo : EIATTR_FRAME_SIZE
	.align		4
.L_7:
        /*0030*/ 	.byte	0x04, 0x11
        /*0032*/ 	.short	(.L_9 - .L_8)
	.align		4
.L_8:
        /*0034*/ 	.word	index@($__internal_0_$__cuda_sm20_div_u64)
        /*0038*/ 	.word	0x00000000


	//----- nvinfo : EIATTR_FRAME_SIZE
	.align		4
.L_9:
        /*003c*/ 	.byte	0x04, 0x11
        /*003e*/ 	.short	(.L_11 - .L_10)
	.align		4
.L_10:
        /*0040*/ 	.word	index@(_Z10cuda_gemm2PfS_S_mmmmmm)
        /*0044*/ 	.word	0x00000000


	//----- nvinfo : EIATTR_MIN_STACK_SIZE
	.align		4
.L_11:
        /*0048*/ 	.byte	0x04, 0x12
        /*004a*/ 	.short	(.L_13 - .L_12)
	.align		4
.L_12:
        /*004c*/ 	.word	index@(_Z10cuda_gemm2PfS_S_mmmmmm)
        /*0050*/ 	.word	0x00000000


	//----- nvinfo : EIATTR_MIN_STACK_SIZE
	.align		4
.L_13:
        /*0054*/ 	.byte	0x04, 0x12
        /*0056*/ 	.short	(.L_15 - .L_14)
	.align		4
.L_14:
        /*0058*/ 	.word	index@(_Z9cuda_gemmPfS_S_mmmm)
        /*005c*/ 	.word	0x00000000
.L_15:


//--------------------- .nv.compat                --------------------------
	.section	.nv.compat,"",@"SHT_CUDA_COMPAT_INFO"
	.align	4
        /*0000*/ 	.byte	0x02, 0x09, 0x00, 0x00, 0x02, 0x02, 0x01, 0x00, 0x02, 0x05, 0x05, 0x00, 0x03, 0x07, 0x01, 0x01
        /*0010*/ 	.byte	0x02, 0x03, 0x00, 0x00, 0x02, 0x06, 0x01, 0x00, 0x04, 0x0b, 0x08, 0x00, 0x09, 0x00, 0x00, 0x00
        /*0020*/ 	.byte	0x00, 0x00, 0x00, 0x00


//--------------------- .nv.info._Z10cuda_gemm2PfS_S_mmmmmm --------------------------
	.section	.nv.info._Z10cuda_gemm2PfS_S_mmmmmm,"",@"SHT_CUDA_INFO"
	.sectionflags	@""
	.align	4


	//----- nvinfo : EIATTR_CUDA_API_VERSION
	.align		4
        /*0000*/ 	.byte	0x04, 0x37
        /*0002*/ 	.short	(.L_17 - .L_16)
.L_16:
        /*0004*/ 	.word	0x00000082


	//----- nvinfo : EIATTR_KPARAM_INFO
	.align		4
.L_17:
        /*0008*/ 	.byte	0x04, 0x17
        /*000a*/ 	.short	(.L_19 - .L_18)
.L_18:
        /*000c*/ 	.word	0x00000000
        /*0010*/ 	.short	0x0008
        /*0012*/ 	.short	0x0040
        /*0014*/ 	.byte	0x00, 0xf0, 0x21, 0x00


	//----- nvinfo : EIATTR_KPARAM_INFO
	.align		4
.L_19:
        /*0018*/ 	.byte	0x04, 0x17
        /*001a*/ 	.short	(.L_21 - .L_20)
.L_20:
        /*001c*/ 	.word	0x00000000
        /*0020*/ 	.short	0x0007
        /*0022*/ 	.short	0x0038
        /*0024*/ 	.byte	0x00, 0xf0, 0x21, 0x00


	//----- nvinfo : EIATTR_KPARAM_INFO
	.align		4
.L_21:
        /*0028*/ 	.byte	0x04, 0x17
        /*002a*/ 	.short	(.L_23 - .L_22)
.L_22:
        /*002c*/ 	.word	0x00000000
        /*0030*/ 	.short	0x0006
        /*0032*/ 	.short	0x0030
        /*0034*/ 	.byte	0x00, 0xf0, 0x21, 0x00


	//----- nvinfo : EIATTR_KPARAM_INFO
	.align		4
.L_23:
        /*0038*/ 	.byte	0x04, 0x17
        /*003a*/ 	.short	(.L_25 - .L_24)
.L_24:
        /*003c*/ 	.word	0x00000000
        /*0040*/ 	.short	0x0005
        /*0042*/ 	.short	0x0028
        /*0044*/ 	.byte	0x00, 0xf0, 0x21, 0x00


	//----- nvinfo : EIATTR_KPARAM_INFO
	.align		4
.L_25:
        /*0048*/ 	.byte	0x04, 0x17
        /*004a*/ 	.short	(.L_27 - .L_26)
.L_26:
        /*004c*/ 	.word	0x00000000
        /*0050*/ 	.short	0x0004
        /*0052*/ 	.short	0x0020
        /*0054*/ 	.byte	0x00, 0xf0, 0x21, 0x00


	//----- nvinfo : EIATTR_KPARAM_INFO
	.align		4
.L_27:
        /*0058*/ 	.byte	0x04, 0x17
        /*005a*/ 	.short	(.L_29 - .L_28)
.L_28:
        /*005c*/ 	.word	0x00000000
        /*0060*/ 	.short	0x0003
        /*0062*/ 	.short	0x0018
        /*0064*/ 	.byte	0x00, 0xf0, 0x21, 0x00


	//----- nvinfo : EIATTR_KPARAM_INFO
	.align		4
.L_29:
        /*0068*/ 	.byte	0x04, 0x17
        /*006a*/ 	.short	(.L_31 - .L_30)
.L_30:
        /*006c*/ 	.word	0x00000000
        /*0070*/ 	.short	0x0002
        /*0072*/ 	.short	0x0010
        /*0074*/ 	.byte	0x00, 0xf5, 0x21, 0x00


	//----- nvinfo : EIATTR_KPARAM_INFO
	.align		4
.L_31:
        /*0078*/ 	.byte	0x04, 0x17
        /*007a*/ 	.short	(.L_33 - .L_32)
.L_32:
        /*007c*/ 	.word	0x00000000
        /*0080*/ 	.short	0x0001
        /*0082*/ 	.short	0x0008
        /*0084*/ 	.byte	0x00, 0xf5, 0x21, 0x00


	//----- nvinfo : EIATTR_KPARAM_INFO
	.align		4
.L_33:
        /*0088*/ 	.byte	0x04, 0x17
        /*008a*/ 	.short	(.L_35 - .L_34)
.L_34:
        /*008c*/ 	.word	0x00000000
        /*0090*/ 	.short	0x0000
        /*0092*/ 	.short	0x0000
        /*0094*/ 	.byte	0x00, 0xf5, 0x21, 0x00


	//----- nvinfo : EIATTR_SPARSE_MMA_MASK
	.align		4
.L_35:
        /*0098*/ 	.byte	0x03, 0x50
        /*009a*/ 	.short	0x0000


	//----- nvinfo : EIATTR_MAXREG_COUNT
	.align		4
        /*009c*/ 	.byte	0x03, 0x1b
        /*009e*/ 	.short	0x00ff


	//----- nvinfo : EIATTR_MERCURY_ISA_VERSION
	.align		4
        /*00a0*/ 	.byte	0x03, 0x5f
        /*00a2*/ 	.short	0x0101


	//----- nvinfo : EIATTR_VRC_CTA_INIT_COUNT
	.align		4
        /*00a4*/ 	.byte	0x02, 0x4a
	.zero		1
	.zero		1


	//----- nvinfo : EIATTR_EXIT_INSTR_OFFSETS
	.align		4
        /*00a8*/ 	.byte	0x04, 0x1c
        /*00aa*/ 	.short	(.L_37 - .L_36)


	//   ....[0]....
.L_36:
        /*00ac*/ 	.word	0x000000a0


	//   ....[1]....
        /*00b0*/ 	.word	0x000001a0


	//   ....[2]....
        /*00b4*/ 	.word	0x00001070


	//----- nvinfo : EIATTR_CRS_STACK_SIZE
	.align		4
.L_37:
        /*00b8*/ 	.byte	0x04, 0x1e
        /*00ba*/ 	.short	(.L_39 - .L_38)
.L_38:
        /*00bc*/ 	.word	0x00000000


	//----- nvinfo : EIATTR_CBANK_PARAM_SIZE
	.align		4
.L_39:
        /*00c0*/ 	.byte	0x03, 0x19
        /*00c2*/ 	.short	0x0048


	//----- nvinfo : EIATTR_PARAM_CBANK
	.align		4
        /*00c4*/ 	.byte	0x04, 0x0a
        /*00c6*/ 	.short	(.L_41 - .L_40)
	.align		4
.L_40:
        /*00c8*/ 	.word	index@(.nv.constant0._Z10cuda_gemm2PfS_S_mmmmmm)
        /*00cc*/ 	.short	0x0380
        /*00ce*/ 	.short	0x0048


	//----- nvinfo : EIATTR_SW_WAR
	.align		4
.L_41:
        /*00d0*/ 	.byte	0x04, 0x36
        /*00d2*/ 	.short	(.L_43 - .L_42)
.L_42:
        /*00d4*/ 	.word	0x00000008
.L_43:


//--------------------- .nv.info._Z9cuda_gemmPfS_S_mmmm --------------------------
	.section	.nv.info._Z9cuda_gemmPfS_S_mmmm,"",@"SHT_CUDA_INFO"
	.sectionflags	@""
	.align	4


	//----- nvinfo : EIATTR_CUDA_API_VERSION
	.align		4
        /*0000*/ 	.byte	0x04, 0x37
        /*0002*/ 	.short	(.L_45 - .L_44)
.L_44:
        /*0004*/ 	.word	0x00000082


	//----- nvinfo : EIATTR_KPARAM_INFO
	.align		4
.L_45:
        /*0008*/ 	.byte	0x04, 0x17
        /*000a*/ 	.short	(.L_47 - .L_46)
.L_46:
        /*000c*/ 	.word	0x00000000
        /*0010*/ 	.short	0x0006
        /*0012*/ 	.short	0x0030
        /*0014*/ 	.byte	0x00, 0xf0, 0x21, 0x00


	//----- nvinfo : EIATTR_KPARAM_INFO
	.align		4
.L_47:
        /*0018*/ 	.byte	0x04, 0x17
        /*001a*/ 	.short	(.L_49 - .L_48)
.L_48:
        /*001c*/ 	.word	0x00000000
        /*0020*/ 	.short	0x0005
        /*0022*/ 	.short	0x0028
        /*0024*/ 	.byte	0x00, 0xf0, 0x21, 0x00


	//----- nvinfo : EIATTR_KPARAM_INFO
	.align		4
.L_49:
        /*0028*/ 	.byte	0x04, 0x17
        /*002a*/ 	.short	(.L_51 - .L_50)
.L_50:
        /*002c*/ 	.word	0x00000000
        /*0030*/ 	.short	0x0004
        /*0032*/ 	.short	0x0020
        /*0034*/ 	.byte	0x00, 0xf0, 0x21, 0x00


	//----- nvinfo : EIATTR_KPARAM_INFO
	.align		4
.L_51:
        /*0038*/ 	.byte	0x04, 0x17
        /*003a*/ 	.short	(.L_53 - .L_52)
.L_52:
        /*003c*/ 	.word	0x00000000
        /*0040*/ 	.short	0x0003
        /*0042*/ 	.short	0x0018
        /*0044*/ 	.byte	0x00, 0xf0, 0x21, 0x00


	//----- nvinfo : EIATTR_KPARAM_INFO
	.align		4
.L_53:
        /*0048*/ 	.byte	0x04, 0x17
        /*004a*/ 	.short	(.L_55 - .L_54)
.L_54:
        /*004c*/ 	.word	0x00000000
        /*0050*/ 	.short	0x0002
        /*0052*/ 	.short	0x0010
        /*0054*/ 	.byte	0x00, 0xf5, 0x21, 0x00


	//----- nvinfo : EIATTR_KPARAM_INFO
	.align		4
.L_55:
        /*0058*/ 	.byte	0x04, 0x17
        /*005a*/ 	.short	(.L_57 - .L_56)
.L_56:
        /*005c*/ 	.word	0x00000000
        /*0060*/ 	.short	0x0001
        /*0062*/ 	.short	0x0008
        /*0064*/ 	.byte	0x00, 0xf5, 0x21, 0x00


	//----- nvinfo : EIATTR_KPARAM_INFO
	.align		4
.L_57:
        /*0068*/ 	.byte	0x04, 0x17
        /*006a*/ 	.short	(.L_59 - .L_58)
.L_58:
        /*006c*/ 	.word	0x00000000
        /*0070*/ 	.short	0x0000
        /*0072*/ 	.short	0x0000
        /*0074*/ 	.byte	0x00, 0xf5, 0x21, 0x00


	//----- nvinfo : EIATTR_SPARSE_MMA_MASK
	.align		4
.L_59:
        /*0078*/ 	.byte	0x03, 0x50
        /*007a*/ 	.short	0x0000


	//----- nvinfo : EIATTR_MAXREG_COUNT
	.align		4
        /*007c*/ 	.byte	0x03, 0x1b
        /*007e*/ 	.short	0x00ff


	//----- nvinfo : EIATTR_MERCURY_ISA_VERSION
	.align		4
        /*0080*/ 	.byte	0x03, 0x5f
        /*0082*/ 	.short	0x0101


	//----- nvinfo : EIATTR_VRC_CTA_INIT_COUNT
	.align		4
        /*0084*/ 	.byte	0x02, 0x4a
	.zero		1
	.zero		1


	//----- nvinfo : EIATTR_EXIT_INSTR_OFFSETS
	.align		4
        /*0088*/ 	.byte	0x04, 0x1c
        /*008a*/ 	.short	(.L_61 - .L_60)


	//   ....[0]....
.L_60:
        /*008c*/ 	.word	0x000000a0


	//   ....[1]....
        /*0090*/ 	.word	0x000001a0


	//   ....[2]....
        /*0094*/ 	.word	0x00001070


	//----- nvinfo : EIATTR_CRS_STACK_SIZE
	.align		4
.L_61:
        /*0098*/ 	.byte	0x04, 0x1e
        /*009a*/ 	.short	(.L_63 - .L_62)
.L_62:
        /*009c*/ 	.word	0x00000000


	//----- nvinfo : EIATTR_CBANK_PARAM_SIZE
	.align		4
.L_63:
        /*00a0*/ 	.byte	0x03, 0x19
        /*00a2*/ 	.short	0x0038


	//----- nvinfo : EIATTR_PARAM_CBANK
	.align		4
        /*00a4*/ 	.byte	0x04, 0x0a
        /*00a6*/ 	.short	(.L_65 - .L_64)
	.align		4
.L_64:
        /*00a8*/ 	.word	index@(.nv.constant0._Z9cuda_gemmPfS_S_mmmm)
        /*00ac*/ 	.short	0x0380
        /*00ae*/ 	.short	0x0038


	//----- nvinfo : EIATTR_SW_WAR
	.align		4
.L_65:
        /*00b0*/ 	.byte	0x04, 0x36
        /*00b2*/ 	.short	(.L_67 - .L_66)
.L_66:
        /*00b4*/ 	.word	0x00000008
.L_67:


//--------------------- .nv.callgraph             --------------------------
	.section	.nv.callgraph,"",@"SHT_CUDA_CALLGRAPH"
	.align	4
	.sectionentsize	8
	.align		4
        /*0000*/ 	.word	0x00000000
	.align		4
        /*0004*/ 	.word	0xffffffff
	.align		4
        /*0008*/ 	.word	0x00000000
	.align		4
        /*000c*/ 	.word	0xfffffffe
	.align		4
        /*0010*/ 	.word	0x00000000
	.align		4
        /*0014*/ 	.word	0xfffffffd
	.align		4
        /*0018*/ 	.word	0x00000000
	.align		4
        /*001c*/ 	.word	0xfffffffc


//--------------------- .text._Z10cuda_gemm2PfS_S_mmmmmm --------------------------
	.section	.text._Z10cuda_gemm2PfS_S_mmmmmm,"ax",@progbits
	.align	128
        .global         _Z10cuda_gemm2PfS_S_mmmmmm
        .type           _Z10cuda_gemm2PfS_S_mmmmmm,@function
        .size           _Z10cuda_gemm2PfS_S_mmmmmm,(.L_x_24 - _Z10cuda_gemm2PfS_S_mmmmmm)
        .other          _Z10cuda_gemm2PfS_S_mmmmmm,@"STO_CUDA_ENTRY STV_DEFAULT"
_Z10cuda_gemm2PfS_S_mmmmmm:
.text._Z10cuda_gemm2PfS_S_mmmmmm:
[----:B------:R-:W-:Y:S01]  /*0000*/  LDC R1, c[0x0][0x37c] ;  /* 0x0000df00ff017b82 */ /* 0x000fe20000000800 */
[----:B------:R-:W0:Y:S07]  /*0010*/  S2R R3, SR_TID.X ;  /* 0x0000000000037919 */ /* 0x000e2e0000002100 */
[----:B------:R-:W0:Y:S01]  /*0020*/  S2UR UR4, SR_CTAID.X ;  /* 0x00000000000479c3 */ /* 0x000e220000002500 */
[----:B------:R-:W1:Y:S07]  /*0030*/  LDCU.64 UR6, c[0x0][0x3b0] ;  /* 0x00007600ff0677ac */ /* 0x000e6e0008000a00 */
[----:B------:R-:W0:Y:S01]  /*0040*/  LDC R0, c[0x0][0x360] ;  /* 0x0000d800ff007b82 */ /* 0x000e220000000800 */
[----:B------:R-:W2:Y:S01]  /*0050*/  LDCU UR5, c[0x0][0x370] ;  /* 0x00006e00ff0577ac */ /* 0x000ea20008000800 */
[----:B0-----:R-:W-:-:S02]  /*0060*/  IMAD R3, R0, UR4, R3 ;  /* 0x0000000400037c24 */ /* 0x001fc4000f8e0203 */
[----:B--2---:R-:W-:-:S03]  /*0070*/  IMAD R0, R0, UR5, RZ ;  /* 0x0000000500007c24 */ /* 0x004fc6000f8e02ff */
[----:B-1----:R-:W-:-:S04]  /*0080*/  ISETP.GE.U32.AND P0, PT, R3, UR6, PT ;  /* 0x0000000603007c0c */ /* 0x002fc8000bf06070 */
[----:B------:R-:W-:-:S13]  /*0090*/  ISETP.GE.U32.AND.EX P0, PT, RZ, UR7, PT, P0 ;  /* 0x00000007ff007c0c */ /* 0x000fda000bf06100 */
[----:B------:R-:W-:Y:S05]  /*00a0*/  @P0 EXIT ;  /* 0x000000000000094d */ /* 0x000fea0003800000 */
[----:B------:R-:W0:Y:S01]  /*00b0*/  LDCU.64 UR10, c[0x0][0x3a0] ;  /* 0x00007400ff0a77ac */ /* 0x000e220008000a00 */
[----:B------:R-:W-:Y:S01]  /*00c0*/  IMAD.MOV.U32 R2, RZ, RZ, RZ ;  /* 0x000000ffff027224 */ /* 0x000fe200078e00ff */
[----:B------:R-:W1:Y:S01]  /*00d0*/  LDCU.64 UR12, c[0x0][0x358] ;  /* 0x00006b00ff0c77ac */ /* 0x000e620008000a00 */
[----:B0-----:R-:W-:-:S04]  /*00e0*/  UISETP.NE.U32.AND UP0, UPT, UR10, URZ, UPT ;  /* 0x000000ff0a00728c */ /* 0x001fc8000bf05070 */
[----:B------:R-:W-:-:S09]  /*00f0*/  UISETP.NE.AND.EX UP0, UPT, UR11, URZ, UPT, UP0 ;  /* 0x000000ff0b00728c */ /* 0x000fd2000bf05300 */
[----:B-1----:R-:W-:Y:S05]  /*0100*/  BRA.U UP0, `(.L_x_0) ;  /* 0x0000000100287547 */ /* 0x002fea000b800000 */
[----:B------:R-:W0:Y:S02]  /*0110*/  LDCU.64 UR4, c[0x0][0x380] ;  /* 0x00007000ff0477ac */ /* 0x000e240008000a00 */
.L_x_1:
[----:B0-----:R-:W-:-:S04]  /*0120*/  LEA R4, P0, R3, UR4, 0x2 ;  /* 0x0000000403047c11 */ /* 0x001fc8000f8010ff */
[----:B------:R-:W-:Y:S02]  /*0130*/  LEA.HI.X R5, R3, UR5, R2, 0x2, P0 ;  /* 0x0000000503057c11 */ /* 0x000fe400080f1402 */
[----:B------:R-:W-:-:S03]  /*0140*/  IADD3 R3, P0, PT, R0, R3, RZ ;  /* 0x0000000300037210 */ /* 0x000fc60007f1e0ff */
[----:B------:R1:W-:Y:S02]  /*0150*/  STG.E desc[UR12][R4.64], RZ ;  /* 0x000000ff04007986 */ /* 0x0003e4000c10190c */
[----:B------:R-:W-:Y:S01]  /*0160*/  IMAD.X R2, RZ, RZ, R2, P0 ;  /* 0x000000ffff027224 */ /* 0x000fe200000e0602 */
[----:B------:R-:W-:-:S04]  /*0170*/  ISETP.GE.U32.AND P0, PT, R3, UR6, PT ;  /* 0x0000000603007c0c */ /* 0x000fc8000bf06070 */
[----:B------:R-:W-:-:S13]  /*0180*/  ISETP.GE.U32.AND.EX P0, PT, R2, UR7, PT, P0 ;  /* 0x0000000702007c0c */ /* 0x000fda000bf06100 */
[----:B-1----:R-:W-:Y:S05]  /*0190*/  @!P0 BRA `(.L_x_1) ;  /* 0xfffffffc00e08947 */ /* 0x002fea000383ffff */
[----:B------:R-:W-:Y:S05]  /*01a0*/  EXIT ;  /* 0x000000000000794d */ /* 0x000fea0003800000 */
.L_x_0:
[----:B------:R-:W0:Y:S01]  /*01b0*/  LDCU.64 UR8, c[0x0][0x3a8] ;  /* 0x00007500ff0877ac */ /* 0x000e220008000a00 */
[----:B------:R-:W-:Y:S02]  /*01c0*/  ULOP3.LUT UR14, UR10, 0x7, URZ, 0xc0, !UPT ;  /* 0x000000070a0e7892 */ /* 0x000fe4000f8ec0ff */
[----:B------:R-:W-:Y:S02]  /*01d0*/  ULOP3.LUT UR10, UR10, 0xfffffff8, URZ, 0xc0, !UPT ;  /* 0xfffffff80a0a7892 */ /* 0x000fe4000f8ec0ff */
[----:B0-----:R-:W-:Y:S02]  /*01e0*/  USHF.L.U64.HI UR9, UR8, 0x2, UR9 ;  /* 0x0000000208097899 */ /* 0x001fe40008010209 */
[----:B------:R-:W-:-:S12]  /*01f0*/  USHF.L.U32 UR8, UR8, 0x2, URZ ;  /* 0x0000000208087899 */ /* 0x000fd800080006ff */
.L_x_10:
[----:B------:R-:W0:Y:S01]  /*0200*/  LDCU UR4, c[0x0][0x39c] ;  /* 0x00007380ff0477ac */ /* 0x000e220008000800 */
[----:B------:R-:W-:Y:S01]  /*0210*/  BSSY.RECONVERGENT B0, `(.L_x_2) ;  /* 0x0000027000007945 */ /* 0x000fe20003800200 */
[----:B0-----:R-:W-:-:S04]  /*0220*/  LOP3.LUT R4, R2, UR4, RZ, 0xfc, !PT ;  /* 0x0000000402047c12 */ /* 0x001fc8000f8efcff */
[----:B------:R-:W-:-:S13]  /*0230*/  ISETP.NE.U32.AND P0, PT, R4, RZ, PT ;  /* 0x000000ff0400720c */ /* 0x000fda0003f05070 */
[----:B------:R-:W-:Y:S05]  /*0240*/  @P0 BRA `(.L_x_3) ;  /* 0x0000000000600947 */ /* 0x000fea0003800000 */
[----:B------:R-:W0:Y:S01]  /*0250*/  LDCU UR4, c[0x0][0x398] ;  /* 0x00007300ff0477ac */ /* 0x000e220008000800 */
[----:B------:R-:W-:Y:S01]  /*0260*/  HFMA2 R13, -RZ, RZ, 0, 0 ;  /* 0x00000000ff0d7431 */ /* 0x000fe200000001ff */
[----:B0-----:R-:W0:Y:S01]  /*0270*/  I2F.U32.RP R6, UR4 ;  /* 0x0000000400067d06 */ /* 0x001e220008209000 */
[----:B------:R-:W-:-:S07]  /*0280*/  ISETP.NE.U32.AND P2, PT, RZ, UR4, PT ;  /* 0x00000004ff007c0c */ /* 0x000fce000bf45070 */
[----:B0-----:R-:W0:Y:S02]  /*0290*/  MUFU.RCP R6, R6 ;  /* 0x0000000600067308 */ /* 0x001e240000001000 */
[----:B0-----:R-:W-:-:S06]  /*02a0*/  IADD3 R4, PT, PT, R6, 0xffffffe, RZ ;  /* 0x0ffffffe06047810 */ /* 0x001fcc0007ffe0ff */
[----:B------:R0:W1:Y:S02]  /*02b0*/  F2I.FTZ.U32.TRUNC.NTZ R5, R4 ;  /* 0x0000000400057305 */ /* 0x000064000021f000 */
[----:B0-----:R-:W-:Y:S02]  /*02c0*/  IMAD.MOV.U32 R4, RZ, RZ, RZ ;  /* 0x000000ffff047224 */ /* 0x001fe400078e00ff */
[----:B-1----:R-:W-:-:S04]  /*02d0*/  IMAD.MOV R7, RZ, RZ, -R5 ;  /* 0x000000ffff077224 */ /* 0x002fc800078e0a05 */
[----:B------:R-:W-:-:S04]  /*02e0*/  IMAD R7, R7, UR4, RZ ;  /* 0x0000000407077c24 */ /* 0x000fc8000f8e02ff */
[----:B------:R-:W-:-:S06]  /*02f0*/  IMAD.HI.U32 R8, R5, R7, R4 ;  /* 0x0000000705087227 */ /* 0x000fcc00078e0004 */
[----:B------:R-:W-:-:S05]  /*0300*/  IMAD.HI.U32 R12, R8, R3, RZ ;  /* 0x00000003080c7227 */ /* 0x000fca00078e00ff */
[----:B------:R-:W-:-:S05]  /*0310*/  IADD3 R8, PT, PT, -R12, RZ, RZ ;  /* 0x000000ff0c087210 */ /* 0x000fca0007ffe1ff */
[----:B------:R-:W-:-:S05]  /*0320*/  IMAD R5, R8, UR4, R3 ;  /* 0x0000000408057c24 */ /* 0x000fca000f8e0203 */
[----:B------:R-:W-:-:S13]  /*0330*/  ISETP.GE.U32.AND P0, PT, R5, UR4, PT ;  /* 0x0000000405007c0c */ /* 0x000fda000bf06070 */
[----:B------:R-:W-:Y:S02]  /*0340*/  @P0 VIADD R5, R5, -UR4 ;  /* 0x8000000405050c36 */ /* 0x000fe40008000000 */
[----:B------:R-:W-:-:S03]  /*0350*/  @P0 VIADD R12, R12, 0x1 ;  /* 0x000000010c0c0836 */ /* 0x000fc60000000000 */
[----:B------:R-:W-:Y:S01]  /*0360*/  ISETP.GE.U32.AND P1, PT, R5, UR4, PT ;  /* 0x0000000405007c0c */ /* 0x000fe2000bf26070 */
[----:B------:R-:W-:-:S12]  /*0370*/  IMAD.MOV.U32 R5, RZ, RZ, RZ ;  /* 0x000000ffff057224 */ /* 0x000fd800078e00ff */
[----:B------:R-:W-:Y:S02]  /*0380*/  @P1 IADD3 R12, PT, PT, R12, 0x1, RZ ;  /* 0x000000010c0c1810 */ /* 0x000fe40007ffe0ff */
[----:B------:R-:W-:-:S05]  /*0390*/  @!P2 LOP3.LUT R12, RZ, UR4, RZ, 0x33, !PT ;  /* 0x00000004ff0cac12 */ /* 0x000fca000f8e33ff */
[----:B------:R-:W-:-:S04]  /*03a0*/  IMAD.MOV R4, RZ, RZ, -R12 ;  /* 0x000000ffff047224 */ /* 0x000fc800078e0a0c */
[----:B------:R-:W-:Y:S01]  /*03b0*/  IMAD R4, R4, UR4, R3 ;  /* 0x0000000404047c24 */ /* 0x000fe2000f8e0203 */
[----:B------:R-:W-:Y:S06]  /*03c0*/  BRA `(.L_x_4) ;  /* 0x00000000002c7947 */ /* 0x000fec0003800000 */
.L_x_3:
[----:B------:R-:W-:-:S07]  /*03d0*/  MOV R6, 0x3f0 ;  /* 0x000003f000067802 */ /* 0x000fce0000000f00 */
[----:B------:R-:W-:Y:S05]  /*03e0*/  CALL.REL.NOINC `($__internal_0_$__cuda_sm20_div_u64) ;  /* 0x0000000c00247944 */ /* 0x000fea0003c00000 */
[----:B------:R-:W0:Y:S01]  /*03f0*/  LDCU.64 UR4, c[0x0][0x398] ;  /* 0x00007300ff0477ac */ /* 0x000e220008000a00 */
[----:B------:R-:W-:Y:S01]  /*0400*/  IADD3 R7, P0, PT, RZ, -R12, RZ ;  /* 0x8000000cff077210 */ /* 0x000fe20007f1e0ff */
[----:B------:R-:W-:Y:S01]  /*0410*/  IMAD.MOV.U32 R4, RZ, RZ, R3 ;  /* 0x000000ffff047224 */ /* 0x000fe200078e0003 */
[----:B------:R-:W-:-:S03]  /*0420*/  MOV R5, R2 ;  /* 0x0000000200057202 */ /* 0x000fc60000000f00 */
[----:B------:R-:W-:-:S04]  /*0430*/  IMAD.X R6, RZ, RZ, ~R13, P0 ;  /* 0x000000ffff067224 */ /* 0x000fc800000e0e0d */
[----:B0-----:R-:W-:Y:S02]  /*0440*/  IMAD R6, R6, UR4, RZ ;  /* 0x0000000406067c24 */ /* 0x001fe4000f8e02ff */
[----:B------:R-:W-:-:S04]  /*0450*/  IMAD.WIDE.U32 R4, R7, UR4, R4 ;  /* 0x0000000407047c25 */ /* 0x000fc8000f8e0004 */
[----:B------:R-:W-:-:S04]  /*0460*/  IMAD R7, R7, UR5, R6 ;  /* 0x0000000507077c24 */ /* 0x000fc8000f8e0206 */
[----:B------:R-:W-:-:S07]  /*0470*/  IMAD.IADD R5, R5, 0x1, R7 ;  /* 0x0000000105057824 */ /* 0x000fce00078e0207 */
.L_x_4:
[----:B------:R-:W-:Y:S05]  /*0480*/  BSYNC.RECONVERGENT B0 ;  /* 0x0000000000007941 */ /* 0x000fea0003800200 */
.L_x_2:
[----:B------:R-:W0:Y:S01]  /*0490*/  LDCU.64 UR20, c[0x0][0x3a0] ;  /* 0x00007400ff1477ac */ /* 0x000e220008000a00 */
[----:B------:R-:W-:Y:S01]  /*04a0*/  IMAD.MOV.U32 R7, RZ, RZ, RZ ;  /* 0x000000ffff077224 */ /* 0x000fe200078e00ff */
[----:B------:R-:W-:Y:S01]  /*04b0*/  UMOV UR4, URZ ;  /* 0x000000ff00047c82 */ /* 0x000fe20008000000 */
[----:B------:R-:W-:Y:S01]  /*04c0*/  UMOV UR5, URZ ;  /* 0x000000ff00057c82 */ /* 0x000fe20008000000 */
[----:B0-----:R-:W-:-:S04]  /*04d0*/  UISETP.GE.U32.AND UP0, UPT, UR20, 0x8, UPT ;  /* 0x000000081400788c */ /* 0x001fc8000bf06070 */
[----:B------:R-:W-:-:S09]  /*04e0*/  UISETP.GE.U32.AND.EX UP0, UPT, UR21, URZ, UPT, UP0 ;  /* 0x000000ff1500728c */ /* 0x000fd2000bf06100 */
[----:B------:R-:W-:Y:S05]  /*04f0*/  BRA.U !UP0, `(.L_x_5) ;  /* 0x0000000508187547 */ /* 0x000fea000b800000 */
[----:B------:R-:W0:Y:S01]  /*0500*/  LDCU UR11, c[0x0][0x3a4] ;  /* 0x00007480ff0b77ac */ /* 0x000e220008000800 */
[----:B------:R-:W-:Y:S01]  /*0510*/  HFMA2 R7, -RZ, RZ, 0, 0 ;  /* 0x00000000ff077431 */ /* 0x000fe200000001ff */
[----:B------:R-:W1:Y:S01]  /*0520*/  LDCU.64 UR16, c[0x0][0x388] ;  /* 0x00007100ff1077ac */ /* 0x000e620008000a00 */
[----:B------:R-:W2:Y:S01]  /*0530*/  LDCU.64 UR18, c[0x0][0x390] ;  /* 0x00007200ff1277ac */ /* 0x000ea20008000a00 */
[----:B------:R-:W-:Y:S01]  /*0540*/  UMOV UR4, URZ ;  /* 0x000000ff00047c82 */ /* 0x000fe20008000000 */
[----:B------:R-:W-:Y:S01]  /*0550*/  UMOV UR5, URZ ;  /* 0x000000ff00057c82 */ /* 0x000fe20008000000 */
[----:B------:R-:W-:Y:S01]  /*0560*/  UMOV UR6, UR10 ;  /* 0x0000000a00067c82 */ /* 0x000fe20008000000 */
[----:B0-----:R-:W-:-:S05]  /*0570*/  UMOV UR7, UR11 ;  /* 0x0000000b00077c82 */ /* 0x001fca0008000000 */
.L_x_6:
[----:B------:R-:W0:Y:S01]  /*0580*/  LDC.64 R14, c[0x0][0x3a8] ;  /* 0x0000ea00ff0e7b82 */ /* 0x000e220000000a00 */
[----:B------:R-:W-:Y:S02]  /*0590*/  IMAD.U32 R8, RZ, RZ, UR4 ;  /* 0x00000004ff087e24 */ /* 0x000fe4000f8e00ff */
[----:B------:R-:W-:Y:S02]  /*05a0*/  IMAD.U32 R9, RZ, RZ, UR5 ;  /* 0x00000005ff097e24 */ /* 0x000fe4000f8e00ff */
[----:B------:R-:W-:Y:S02]  /*05b0*/  IMAD R11, R13, UR20, RZ ;  /* 0x000000140d0b7c24 */ /* 0x000fe4000f8e02ff */
[----:B------:R-:W-:-:S04]  /*05c0*/  IMAD.WIDE.U32 R8, R12, UR20, R8 ;  /* 0x000000140c087c25 */ /* 0x000fc8000f8e0008 */
[----:B------:R-:W-:Y:S01]  /*05d0*/  IMAD R17, R12, UR21, R11 ;  /* 0x000000150c117c24 */ /* 0x000fe2000f8e020b */
[----:B-1----:R-:W-:Y:S01]  /*05e0*/  LEA R22, P0, R8, UR16, 0x2 ;  /* 0x0000001008167c11 */ /* 0x002fe2000f8010ff */
[C---:B0-----:R-:W-:Y:S02]  /*05f0*/  IMAD R6, R14.reuse, UR5, RZ ;  /* 0x000000050e067c24 */ /* 0x041fe4000f8e02ff */
[----:B------:R-:W-:-:S04]  /*0600*/  IMAD.WIDE.U32 R10, R14, UR4, R4 ;  /* 0x000000040e0a7c25 */ /* 0x000fc8000f8e0004 */
[----:B------:R-:W-:Y:S01]  /*0610*/  IMAD R19, R15, UR4, R6 ;  /* 0x000000040f137c24 */ /* 0x000fe2000f8e0206 */
[----:B------:R-:W-:Y:S02]  /*0620*/  IADD3 R15, PT, PT, R9, R17, RZ ;  /* 0x00000011090f7210 */ /* 0x000fe40007ffe0ff */
[----:B--2---:R-:W-:Y:S01]  /*0630*/  LEA R18, P1, R10, UR18, 0x2 ;  /* 0x000000120a127c11 */ /* 0x004fe2000f8210ff */
[----:B------:R-:W-:Y:S01]  /*0640*/  IMAD.IADD R9, R11, 0x1, R19 ;  /* 0x000000010b097824 */ /* 0x000fe200078e0213 */
[----:B------:R-:W-:Y:S02]  /*0650*/  LEA.HI.X R23, R8, UR17, R15, 0x2, P0 ;  /* 0x0000001108177c11 */ /* 0x000fe400080f140f */
[----:B------:R-:W-:Y:S02]  /*0660*/  IADD3 R16, P0, PT, R18, UR8, RZ ;  /* 0x0000000812107c10 */ /* 0x000fe4000ff1e0ff */
[----:B------:R-:W-:Y:S01]  /*0670*/  LEA.HI.X R19, R10, UR19, R9, 0x2, P1 ;  /* 0x000000130a137c11 */ /* 0x000fe200088f1409 */
[----:B------:R-:W2:Y:S01]  /*0680*/  LDG.E R28, desc[UR12][R22.64] ;  /* 0x0000000c161c7981 */ /* 0x000ea2000c1e1900 */
[----:B------:R-:W-:-:S02]  /*0690*/  IADD3 R20, P1, PT, R16, UR8, RZ ;  /* 0x0000000810147c10 */ /* 0x000fc4000ff3e0ff */
[----:B------:R-:W-:Y:S01]  /*06a0*/  IADD3.X R17, PT, PT, R19, UR9, RZ, P0, !PT ;  /* 0x0000000913117c10 */ /* 0x000fe200087fe4ff */
[----:B------:R-:W2:Y:S01]  /*06b0*/  LDG.E R27, desc[UR12][R18.64] ;  /* 0x0000000c121b7981 */ /* 0x000ea2000c1e1900 */
[----:B------:R-:W-:Y:S02]  /*06c0*/  IADD3 R14, P0, PT, R20, UR8, RZ ;  /* 0x00000008140e7c10 */ /* 0x000fe4000ff1e0ff */
[----:B------:R-:W-:Y:S01]  /*06d0*/  IADD3.X R21, PT, PT, R17, UR9, RZ, P1, !PT ;  /* 0x0000000911157c10 */ /* 0x000fe20008ffe4ff */
[----:B------:R-:W3:Y:S04]  /*06e0*/  LDG.E R25, desc[UR12][R22.64+0x4] ;  /* 0x0000040c16197981 */ /* 0x000ee8000c1e1900 */
[----:B------:R0:W3:Y:S01]  /*06f0*/  LDG.E R26, desc[UR12][R16.64] ;  /* 0x0000000c101a7981 */ /* 0x0000e2000c1e1900 */
[----:B------:R-:W-:-:S03]  /*0700*/  IADD3.X R15, PT, PT, R21, UR9, RZ, P0, !PT ;  /* 0x00000009150f7c10 */ /* 0x000fc600087fe4ff */
[----:B------:R-:W4:Y:S04]  /*0710*/  LDG.E R24, desc[UR12][R22.64+0x8] ;  /* 0x0000080c16187981 */ /* 0x000f28000c1e1900 */
[----:B------:R-:W4:Y:S01]  /*0720*/  LDG.E R29, desc[UR12][R20.64] ;  /* 0x0000000c141d7981 */ /* 0x000f22000c1e1900 */
[----:B0-----:R-:W-:-:S03]  /*0730*/  IADD3 R16, P1, PT, R14, UR8, RZ ;  /* 0x000000080e107c10 */ /* 0x001fc6000ff3e0ff */
[----:B------:R-:W5:Y:S01]  /*0740*/  LDG.E R11, desc[UR12][R22.64+0xc] ;  /* 0x00000c0c160b7981 */ /* 0x000f62000c1e1900 */
[----:B------:R-:W-:Y:S02]  /*0750*/  IADD3 R18, P0, PT, R16, UR8, RZ ;  /* 0x0000000810127c10 */ /* 0x000fe4000ff1e0ff */
[----:B------:R-:W-:Y:S01]  /*0760*/  IADD3.X R17, PT, PT, R15, UR9, RZ, P1, !PT ;  /* 0x000000090f117c10 */ /* 0x000fe20008ffe4ff */
[----:B------:R-:W5:Y:S03]  /*0770*/  LDG.E R14, desc[UR12][R14.64] ;  /* 0x0000000c0e0e7981 */ /* 0x000f66000c1e1900 */
[----:B------:R-:W-:Y:S01]  /*0780*/  IADD3.X R19, PT, PT, R17, UR9, RZ, P0, !PT ;  /* 0x0000000911137c10 */ /* 0x000fe200087fe4ff */
[----:B------:R-:W5:Y:S04]  /*0790*/  LDG.E R10, desc[UR12][R22.64+0x10] ;  /* 0x0000100c160a7981 */ /* 0x000f68000c1e1900 */
[----:B------:R-:W5:Y:S04]  /*07a0*/  LDG.E R9, desc[UR12][R22.64+0x14] ;  /* 0x0000140c16097981 */ /* 0x000f68000c1e1900 */
[----:B------:R-:W5:Y:S04]  /*07b0*/  LDG.E R8, desc[UR12][R22.64+0x18] ;  /* 0x0000180c16087981 */ /* 0x000f68000c1e1900 */
[----:B------:R0:W5:Y:S04]  /*07c0*/  LDG.E R6, desc[UR12][R22.64+0x1c] ;  /* 0x00001c0c16067981 */ /* 0x000168000c1e1900 */
[----:B------:R-:W5:Y:S01]  /*07d0*/  LDG.E R17, desc[UR12][R16.64] ;  /* 0x0000000c10117981 */ /* 0x000f62000c1e1900 */
[----:B0-----:R-:W-:-:S03]  /*07e0*/  IADD3 R22, P1, PT, R18, UR8, RZ ;  /* 0x0000000812167c10 */ /* 0x001fc6000ff3e0ff */
[----:B------:R-:W5:Y:S01]  /*07f0*/  LDG.E R18, desc[UR12][R18.64] ;  /* 0x0000000c12127981 */ /* 0x000f62000c1e1900 */
[----:B------:R-:W-:Y:S02]  /*0800*/  IADD3.X R23, PT, PT, R19, UR9, RZ, P1, !PT ;  /* 0x0000000913177c10 */ /* 0x000fe40008ffe4ff */
[----:B------:R-:W-:-:S03]  /*0810*/  IADD3 R20, P0, PT, R22, UR8, RZ ;  /* 0x0000000816147c10 */ /* 0x000fc6000ff1e0ff */
[----:B------:R-:W5:Y:S01]  /*0820*/  LDG.E R22, desc[UR12][R22.64] ;  /* 0x0000000c16167981 */ /* 0x000f62000c1e1900 */
[----:B------:R-:W-:-:S06]  /*0830*/  IADD3.X R21, PT, PT, R23, UR9, RZ, P0, !PT ;  /* 0x0000000917157c10 */ /* 0x000fcc00087fe4ff */
[----:B------:R-:W5:Y:S01]  /*0840*/  LDG.E R21, desc[UR12][R20.64] ;  /* 0x0000000c14157981 */ /* 0x000f62000c1e1900 */
[----:B------:R-:W-:-:S04]  /*0850*/  UIADD3 UR6, UP0, UPT, UR6, -0x8, URZ ;  /* 0xfffffff806067890 */ /* 0x000fc8000ff1e0ff */
[----:B------:R-:W-:Y:S02]  /*0860*/  UIADD3.X UR7, UPT, UPT, UR7, -0x1, URZ, UP0, !UPT ;  /* 0xffffffff07077890 */ /* 0x000fe400087fe4ff */
[----:B------:R-:W-:-:S04]  /*0870*/  UISETP.NE.U32.AND UP0, UPT, UR6, URZ, UPT ;  /* 0x000000ff0600728c */ /* 0x000fc8000bf05070 */
[----:B------:R-:W-:Y:S02]  /*0880*/  UISETP.NE.AND.EX UP0, UPT, UR7, URZ, UPT, UP0 ;  /* 0x000000ff0700728c */ /* 0x000fe4000bf05300 */
[----:B------:R-:W-:-:S04]  /*0890*/  UIADD3 UR4, UP1, UPT, UR4, 0x8, URZ ;  /* 0x0000000804047890 */ /* 0x000fc8000ff3e0ff */
[----:B------:R-:W-:Y:S01]  /*08a0*/  UIADD3.X UR5, UPT, UPT, URZ, UR5, URZ, UP1, !UPT ;  /* 0x00000005ff057290 */ /* 0x000fe20008ffe4ff */
[----:B--2---:R-:W-:-:S04]  /*08b0*/  FFMA R28, R28, R27, R7 ;  /* 0x0000001b1c1c7223 */ /* 0x004fc80000000007 */
[----:B---3--:R-:W-:-:S04]  /*08c0*/  FFMA R25, R25, R26, R28 ;  /* 0x0000001a19197223 */ /* 0x008fc8000000001c */
[----:B----4-:R-:W-:-:S04]  /*08d0*/  FFMA R24, R24, R29, R25 ;  /* 0x0000001d18187223 */ /* 0x010fc80000000019 */
[----:B-----5:R-:W-:-:S04]  /*08e0*/  FFMA R11, R11, R14, R24 ;  /* 0x0000000e0b0b7223 */ /* 0x020fc80000000018 */
[----:B------:R-:W-:-:S04]  /*08f0*/  FFMA R10, R10, R17, R11 ;  /* 0x000000110a0a7223 */ /* 0x000fc8000000000b */
[----:B------:R-:W-:-:S04]  /*0900*/  FFMA R9, R9, R18, R10 ;  /* 0x0000001209097223 */ /* 0x000fc8000000000a */
[----:B------:R-:W-:-:S04]  /*0910*/  FFMA R9, R8, R22, R9 ;  /* 0x0000001608097223 */ /* 0x000fc80000000009 */
[----:B------:R-:W-:Y:S01]  /*0920*/  FFMA R7, R6, R21, R9 ;  /* 0x0000001506077223 */ /* 0x000fe20000000009 */
[----:B------:R-:W-:Y:S06]  /*0930*/  BRA.U UP0, `(.L_x_6) ;  /* 0xfffffffd00107547 */ /* 0x000fec000b83ffff */
[----:B------:R-:W-:Y:S01]  /*0940*/  UMOV UR4, UR10 ;  /* 0x0000000a00047c82 */ /* 0x000fe20008000000 */
[----:B------:R-:W-:-:S05]  /*0950*/  UMOV UR5, UR11 ;  /* 0x0000000b00057c82 */ /* 0x000fca0008000000 */
.L_x_5:
[----:B------:R-:W-:-:S04]  /*0960*/  UISETP.NE.U32.AND UP0, UPT, UR14, URZ, UPT ;  /* 0x000000ff0e00728c */ /* 0x000fc8000bf05070 */
[----:B------:R-:W-:-:S09]  /*0970*/  UISETP.NE.AND.EX UP0, UPT, URZ, URZ, UPT, UP0 ;  /* 0x000000ffff00728c */ /* 0x000fd2000bf05300 */
[----:B------:R-:W-:Y:S05]  /*0980*/  BRA.U !UP0, `(.L_x_7) ;  /* 0x0000000508907547 */ /* 0x000fea000b800000 */
[----:B------:R-:W-:Y:S02]  /*0990*/  UIADD3 UR6, UP0, UPT, UR14, -0x1, URZ ;  /* 0xffffffff0e067890 */ /* 0x000fe4000ff1e0ff */
[----:B------:R-:W-:Y:S02]  /*09a0*/  ULOP3.LUT UR7, UR20, 0x3, URZ, 0xc0, !UPT ;  /* 0x0000000314077892 */ /* 0x000fe4000f8ec0ff */
[----:B------:R-:W-:Y:S02]  /*09b0*/  UIADD3.X UR11, UPT, UPT, URZ, -0x1, URZ, UP0, !UPT ;  /* 0xffffffffff0b7890 */ /* 0x000fe400087fe4ff */
[----:B------:R-:W-:Y:S02]  /*09c0*/  UISETP.GE.U32.AND UP1, UPT, UR6, 0x3, UPT ;  /* 0x000000030600788c */ /* 0x000fe4000bf26070 */
[----:B------:R-:W-:Y:S02]  /*09d0*/  UISETP.NE.U32.AND UP0, UPT, UR7, URZ, UPT ;  /* 0x000000ff0700728c */ /* 0x000fe4000bf05070 */
[----:B------:R-:W-:-:S02]  /*09e0*/  UISETP.GE.U32.AND.EX UP1, UPT, UR11, URZ, UPT, UP1 ;  /* 0x000000ff0b00728c */ /* 0x000fc4000bf26110 */
[----:B------:R-:W-:-:S07]  /*09f0*/  UISETP.NE.AND.EX UP0, UPT, URZ, URZ, UPT, UP0 ;  /* 0x000000ffff00728c */ /* 0x000fce000bf05300 */
[----:B------:R-:W-:Y:S05]  /*0a00*/  BRA.U !UP1, `(.L_x_8) ;  /* 0x0000000109947547 */ /* 0x000fea000b800000 */
[----:B------:R-:W0:Y:S01]  /*0a10*/  LDC.64 R8, c[0x0][0x3a8] ;  /* 0x0000ea00ff087b82 */ /* 0x000e220000000a00 */
[----:B------:R-:W1:Y:S01]  /*0a20*/  LDCU.64 UR18, c[0x0][0x390] ;  /* 0x00007200ff1277ac */ /* 0x000e620008000a00 */
[----:B------:R-:W-:Y:S01]  /*0a30*/  MOV R14, UR4 ;  /* 0x00000004000e7c02 */ /* 0x000fe20008000f00 */
[----:B------:R-:W-:Y:S01]  /*0a40*/  IMAD.U32 R15, RZ, RZ, UR5 ;  /* 0x00000005ff0f7e24 */ /* 0x000fe2000f8e00ff */
[----:B------:R-:W2:Y:S01]  /*0a50*/  LDCU.64 UR16, c[0x0][0x388] ;  /* 0x00007100ff1077ac */ /* 0x000ea20008000a00 */
[----:B------:R-:W-:Y:S02]  /*0a60*/  IMAD R17, R13, UR20, RZ ;  /* 0x000000140d117c24 */ /* 0x000fe4000f8e02ff */
[----:B------:R-:W-:-:S04]  /*0a70*/  IMAD.WIDE.U32 R14, R12, UR20, R14 ;  /* 0x000000140c0e7c25 */ /* 0x000fc8000f8e000e */
[----:B------:R-:W-:Y:S02]  /*0a80*/  IMAD R17, R12, UR21, R17 ;  /* 0x000000150c117c24 */ /* 0x000fe4000f8e0211 */
[C---:B0-----:R-:W-:Y:S02]  /*0a90*/  IMAD R6, R8.reuse, UR5, RZ ;  /* 0x0000000508067c24 */ /* 0x041fe4000f8e02ff */
[----:B------:R-:W-:Y:S01]  /*0aa0*/  IMAD.WIDE.U32 R10, R8, UR4, R4 ;  /* 0x00000004080a7c25 */ /* 0x000fe2000f8e0004 */
[----:B--2---:R-:W-:-:S03]  /*0ab0*/  LEA R8, P0, R14, UR16, 0x2 ;  /* 0x000000100e087c11 */ /* 0x004fc6000f8010ff */
[----:B------:R-:W-:Y:S01]  /*0ac0*/  IMAD R9, R9, UR4, R6 ;  /* 0x0000000409097c24 */ /* 0x000fe2000f8e0206 */
[----:B-1----:R-:W-:-:S04]  /*0ad0*/  LEA R18, P1, R10, UR18, 0x2 ;  /* 0x000000120a127c11 */ /* 0x002fc8000f8210ff */
[----:B------:R-:W-:Y:S01]  /*0ae0*/  IADD3 R9, PT, PT, R11, R9, RZ ;  /* 0x000000090b097210 */ /* 0x000fe20007ffe0ff */
[----:B------:R-:W-:-:S03]  /*0af0*/  IMAD.IADD R11, R17, 0x1, R15 ;  /* 0x00000001110b7824 */ /* 0x000fc600078e020f */
[----:B------:R-:W-:Y:S02]  /*0b00*/  LEA.HI.X R19, R10, UR19, R9, 0x2, P1 ;  /* 0x000000130a137c11 */ /* 0x000fe400088f1409 */
[----:B------:R-:W-:Y:S02]  /*0b10*/  IADD3 R10, P1, PT, R18, UR8, RZ ;  /* 0x00000008120a7c10 */ /* 0x000fe4000ff3e0ff */
[----:B------:R-:W-:Y:S01]  /*0b20*/  LEA.HI.X R9, R14, UR17, R11, 0x2, P0 ;  /* 0x000000110e097c11 */ /* 0x000fe200080f140b */
[----:B------:R-:W2:Y:S01]  /*0b30*/  LDG.E R18, desc[UR12][R18.64] ;  /* 0x0000000c12127981 */ /* 0x000ea2000c1e1900 */
[----:B------:R-:W-:Y:S02]  /*0b40*/  IADD3 R14, P0, PT, R10, UR8, RZ ;  /* 0x000000080a0e7c10 */ /* 0x000fe4000ff1e0ff */
[----:B------:R-:W-:Y:S01]  /*0b50*/  IADD3.X R11, PT, PT, R19, UR9, RZ, P1, !PT ;  /* 0x00000009130b7c10 */ /* 0x000fe20008ffe4ff */
[----:B------:R-:W2:Y:S03]  /*0b60*/  LDG.E R6, desc[UR12][R8.64] ;  /* 0x0000000c08067981 */ /* 0x000ea6000c1e1900 */
[----:B------:R-:W-:Y:S01]  /*0b70*/  IADD3.X R15, PT, PT, R11, UR9, RZ, P0, !PT ;  /* 0x000000090b0f7c10 */ /* 0x000fe200087fe4ff */
[----:B------:R-:W3:Y:S01]  /*0b80*/  LDG.E R10, desc[UR12][R10.64] ;  /* 0x0000000c0a0a7981 */ /* 0x000ee2000c1e1900 */
[----:B------:R-:W-:-:S03]  /*0b90*/  IADD3 R16, P0, PT, R14, UR8, RZ ;  /* 0x000000080e107c10 */ /* 0x000fc6000ff1e0ff */
[----:B------:R-:W3:Y:S01]  /*0ba0*/  LDG.E R21, desc[UR12][R8.64+0x4] ;  /* 0x0000040c08157981 */ /* 0x000ee2000c1e1900 */
[----:B------:R-:W-:-:S03]  /*0bb0*/  IADD3.X R17, PT, PT, R15, UR9, RZ, P0, !PT ;  /* 0x000000090f117c10 */ /* 0x000fc600087fe4ff */
[----:B------:R-:W4:Y:S04]  /*0bc0*/  LDG.E R14, desc[UR12][R14.64] ;  /* 0x0000000c0e0e7981 */ /* 0x000f28000c1e1900 */
[----:B------:R-:W4:Y:S04]  /*0bd0*/  LDG.E R23, desc[UR12][R8.64+0x8] ;  /* 0x0000080c08177981 */ /* 0x000f28000c1e1900 */
[----:B------:R-:W5:Y:S04]  /*0be0*/  LDG.E R25, desc[UR12][R8.64+0xc] ;  /* 0x00000c0c08197981 */ /* 0x000f68000c1e1900 */
[----:B------:R-:W5:Y:S01]  /*0bf0*/  LDG.E R16, desc[UR12][R16.64] ;  /* 0x0000000c10107981 */ /* 0x000f62000c1e1900 */
[----:B------:R-:W-:-:S04]  /*0c00*/  UIADD3 UR4, UP1, UPT, UR4, 0x4, URZ ;  /* 0x0000000404047890 */ /* 0x000fc8000ff3e0ff */
[----:B------:R-:W-:Y:S01]  /*0c10*/  UIADD3.X UR5, UPT, UPT, URZ, UR5, URZ, UP1, !UPT ;  /* 0x00000005ff057290 */ /* 0x000fe20008ffe4ff */
[----:B--2---:R-:W-:-:S04]  /*0c20*/  FFMA R6, R6, R18, R7 ;  /* 0x0000001206067223 */ /* 0x004fc80000000007 */
[----:B---3--:R-:W-:-:S04]  /*0c30*/  FFMA R6, R21, R10, R6 ;  /* 0x0000000a15067223 */ /* 0x008fc80000000006 */
[----:B----4-:R-:W-:-:S04]  /*0c40*/  FFMA R6, R23, R14, R6 ;  /* 0x0000000e17067223 */ /* 0x010fc80000000006 */
[----:B-----5:R-:W-:-:S07]  /*0c50*/  FFMA R7, R25, R16, R6 ;  /* 0x0000001019077223 */ /* 0x020fce0000000006 */
.L_x_8:
[----:B------:R-:W-:Y:S05]  /*0c60*/  BRA.U !UP0, `(.L_x_7) ;  /* 0x0000000108d87547 */ /* 0x000fea000b800000 */
[----:B------:R-:W-:Y:S02]  /*0c70*/  UISETP.NE.U32.AND UP1, UPT, UR7, 0x1, UPT ;  /* 0x000000010700788c */ /* 0x000fe4000bf25070 */
[----:B------:R-:W-:Y:S02]  /*0c80*/  ULOP3.LUT UR6, UR20, 0x1, URZ, 0xc0, !UPT ;  /* 0x0000000114067892 */ /* 0x000fe4000f8ec0ff */
[----:B------:R-:W-:Y:S02]  /*0c90*/  UISETP.NE.AND.EX UP1, UPT, URZ, URZ, UPT, UP1 ;  /* 0x000000ffff00728c */ /* 0x000fe4000bf25310 */
[----:B------:R-:W-:-:S04]  /*0ca0*/  UISETP.NE.U32.AND UP0, UPT, UR6, 0x1, UPT ;  /* 0x000000010600788c */ /* 0x000fc8000bf05070 */
[----:B------:R-:W-:-:S03]  /*0cb0*/  UISETP.NE.U32.AND.EX UP0, UPT, URZ, URZ, UPT, UP0 ;  /* 0x000000ffff00728c */ /* 0x000fc6000bf05100 */
[----:B------:R-:W-:Y:S08]  /*0cc0*/  BRA.U !UP1, `(.L_x_9) ;  /* 0x00000001096c7547 */ /* 0x000ff0000b800000 */
[----:B------:R-:W0:Y:S01]  /*0cd0*/  LDC.64 R10, c[0x0][0x3a8] ;  /* 0x0000ea00ff0a7b82 */ /* 0x000e220000000a00 */
[----:B------:R-:W1:Y:S01]  /*0ce0*/  LDCU.64 UR16, c[0x0][0x390] ;  /* 0x00007200ff1077ac */ /* 0x000e620008000a00 */
[----:B------:R-:W-:Y:S01]  /*0cf0*/  MOV R14, UR4 ;  /* 0x00000004000e7c02 */ /* 0x000fe20008000f00 */
[----:B------:R-:W-:Y:S01]  /*0d00*/  IMAD.U32 R15, RZ, RZ, UR5 ;  /* 0x00000005ff0f7e24 */ /* 0x000fe2000f8e00ff */
[----:B------:R-:W2:Y:S01]  /*0d10*/  LDCU.64 UR6, c[0x0][0x388] ;  /* 0x00007100ff0677ac */ /* 0x000ea20008000a00 */
[----:B------:R-:W-:Y:S02]  /*0d20*/  IMAD R17, R13, UR20, RZ ;  /* 0x000000140d117c24 */ /* 0x000fe4000f8e02ff */
[----:B------:R-:W-:-:S04]  /*0d30*/  IMAD.WIDE.U32 R14, R12, UR20, R14 ;  /* 0x000000140c0e7c25 */ /* 0x000fc8000f8e000e */
[----:B------:R-:W-:-:S05]  /*0d40*/  IMAD R17, R12, UR21, R17 ;  /* 0x000000150c117c24 */ /* 0x000fca000f8e0211 */
[----:B------:R-:W-:Y:S02]  /*0d50*/  IADD3 R17, PT, PT, R17, R15, RZ ;  /* 0x0000000f11117210 */ /* 0x000fe40007ffe0ff */
[----:B--2---:R-:W-:Y:S01]  /*0d60*/  LEA R16, P0, R14, UR6, 0x2 ;  /* 0x000000060e107c11 */ /* 0x004fe2000f8010ff */
[----:B0-----:R-:W-:-:S03]  /*0d70*/  IMAD.WIDE.U32 R8, R10, UR4, R4 ;  /* 0x000000040a087c25 */ /* 0x001fc6000f8e0004 */
[----:B------:R-:W-:Y:S01]  /*0d80*/  LEA.HI.X R17, R14, UR7, R17, 0x2, P0 ;  /* 0x000000070e117c11 */ /* 0x000fe200080f1411 */
[----:B------:R-:W-:-:S04]  /*0d90*/  IMAD R10, R10, UR5, RZ ;  /* 0x000000050a0a7c24 */ /* 0x000fc8000f8e02ff */
[----:B------:R-:W-:Y:S01]  /*0da0*/  IMAD R11, R11, UR4, R10 ;  /* 0x000000040b0b7c24 */ /* 0x000fe2000f8e020a */
[C---:B-1----:R-:W-:Y:S01]  /*0db0*/  LEA R10, P1, R8.reuse, UR16, 0x2 ;  /* 0x00000010080a7c11 */ /* 0x042fe2000f8210ff */
[----:B------:R-:W2:Y:S02]  /*0dc0*/  LDG.E R6, desc[UR12][R16.64] ;  /* 0x0000000c10067981 */ /* 0x000ea4000c1e1900 */
[----:B------:R-:W-:Y:S02]  /*0dd0*/  IMAD.IADD R11, R9, 0x1, R11 ;  /* 0x00000001090b7824 */ /* 0x000fe400078e020b */
[----:B------:R-:W3:Y:S03]  /*0de0*/  LDG.E R15, desc[UR12][R16.64+0x4] ;  /* 0x0000040c100f7981 */ /* 0x000ee6000c1e1900 */
[----:B------:R-:W-:Y:S02]  /*0df0*/  LEA.HI.X R11, R8, UR17, R11, 0x2, P1 ;  /* 0x00000011080b7c11 */ /* 0x000fe400088f140b */
[----:B------:R-:W-:-:S03]  /*0e00*/  IADD3 R8, P0, PT, R10, UR8, RZ ;  /* 0x000000080a087c10 */ /* 0x000fc6000ff1e0ff */
[----:B------:R-:W2:Y:S01]  /*0e10*/  LDG.E R10, desc[UR12][R10.64] ;  /* 0x0000000c0a0a7981 */ /* 0x000ea2000c1e1900 */
[----:B------:R-:W-:-:S05]  /*0e20*/  IADD3.X R9, PT, PT, R11, UR9, RZ, P0, !PT ;  /* 0x000000090b097c10 */ /* 0x000fca00087fe4ff */
[----:B------:R-:W3:Y:S01]  /*0e30*/  LDG.E R8, desc[UR12][R8.64] ;  /* 0x0000000c08087981 */ /* 0x000ee2000c1e1900 */
[----:B------:R-:W-:-:S04]  /*0e40*/  UIADD3 UR4, UP1, UPT, UR4, 0x2, URZ ;  /* 0x0000000204047890 */ /* 0x000fc8000ff3e0ff */
[----:B------:R-:W-:Y:S01]  /*0e50*/  UIADD3.X UR5, UPT, UPT, URZ, UR5, URZ, UP1, !UPT ;  /* 0x00000005ff057290 */ /* 0x000fe20008ffe4ff */
[----:B--2---:R-:W-:-:S04]  /*0e60*/  FFMA R6, R6, R10, R7 ;  /* 0x0000000a06067223 */ /* 0x004fc80000000007 */
[----:B---3--:R-:W-:-:S07]  /*0e70*/  FFMA R7, R15, R8, R6 ;  /* 0x000000080f077223 */ /* 0x008fce0000000006 */
.L_x_9:
[----:B------:R-:W-:Y:S05]  /*0e80*/  BRA.U UP0, `(.L_x_7) ;  /* 0x0000000100507547 */ /* 0x000fea000b800000 */
[----:B------:R-:W0:Y:S01]  /*0e90*/  LDC.64 R8, c[0x0][0x3a8] ;  /* 0x0000ea00ff087b82 */ /* 0x000e220000000a00 */
[----:B------:R-:W1:Y:S01]  /*0ea0*/  LDCU.64 UR16, c[0x0][0x390] ;  /* 0x00007200ff1077ac */ /* 0x000e620008000a00 */
[----:B------:R-:W-:Y:S01]  /*0eb0*/  MOV R10, UR4 ;  /* 0x00000004000a7c02 */ /* 0x000fe20008000f00 */
[----:B------:R-:W-:Y:S01]  /*0ec0*/  IMAD R13, R13, UR20, RZ ;  /* 0x000000140d0d7c24 */ /* 0x000fe2000f8e02ff */
[----:B------:R-:W2:Y:S01]  /*0ed0*/  LDCU.64 UR6, c[0x0][0x388] ;  /* 0x00007100ff0677ac */ /* 0x000ea20008000a00 */
[----:B------:R-:W-:Y:S02]  /*0ee0*/  IMAD.U32 R11, RZ, RZ, UR5 ;  /* 0x00000005ff0b7e24 */ /* 0x000fe4000f8e00ff */
[C---:B------:R-:W-:Y:S02]  /*0ef0*/  IMAD R15, R12.reuse, UR21, R13 ;  /* 0x000000150c0f7c24 */ /* 0x040fe4000f8e020d */
[----:B------:R-:W-:-:S04]  /*0f00*/  IMAD.WIDE.U32 R12, R12, UR20, R10 ;  /* 0x000000140c0c7c25 */ /* 0x000fc8000f8e000a */
[----:B0-----:R-:W-:-:S04]  /*0f10*/  IMAD.WIDE.U32 R4, R8, UR4, R4 ;  /* 0x0000000408047c25 */ /* 0x001fc8000f8e0004 */
[----:B------:R-:W-:Y:S01]  /*0f20*/  IMAD R8, R8, UR5, RZ ;  /* 0x0000000508087c24 */ /* 0x000fe2000f8e02ff */
[----:B-1----:R-:W-:-:S03]  /*0f30*/  LEA R10, P1, R4, UR16, 0x2 ;  /* 0x00000010040a7c11 */ /* 0x002fc6000f8210ff */
[----:B------:R-:W-:Y:S01]  /*0f40*/  IMAD R11, R9, UR4, R8 ;  /* 0x00000004090b7c24 */ /* 0x000fe2000f8e0208 */
[----:B------:R-:W-:Y:S02]  /*0f50*/  IADD3 R9, PT, PT, R15, R13, RZ ;  /* 0x0000000d0f097210 */ /* 0x000fe40007ffe0ff */
[----:B--2---:R-:W-:Y:S01]  /*0f60*/  LEA R8, P0, R12, UR6, 0x2 ;  /* 0x000000060c087c11 */ /* 0x004fe2000f8010ff */
[----:B------:R-:W-:-:S03]  /*0f70*/  IMAD.IADD R5, R5, 0x1, R11 ;  /* 0x0000000105057824 */ /* 0x000fc600078e020b */
[----:B------:R-:W-:Y:S02]  /*0f80*/  LEA.HI.X R9, R12, UR7, R9, 0x2, P0 ;  /* 0x000000070c097c11 */ /* 0x000fe400080f1409 */
[----:B------:R-:W-:-:S03]  /*0f90*/  LEA.HI.X R11, R4, UR17, R5, 0x2, P1 ;  /* 0x00000011040b7c11 */ /* 0x000fc600088f1405 */
[----:B------:R-:W2:Y:S04]  /*0fa0*/  LDG.E R8, desc[UR12][R8.64] ;  /* 0x0000000c08087981 */ /* 0x000ea8000c1e1900 */
[----:B------:R-:W2:Y:S02]  /*0fb0*/  LDG.E R10, desc[UR12][R10.64] ;  /* 0x0000000c0a0a7981 */ /* 0x000ea4000c1e1900 */
[----:B--2---:R-:W-:-:S07]  /*0fc0*/  FFMA R7, R8, R10, R7 ;  /* 0x0000000a08077223 */ /* 0x004fce0000000007 */
.L_x_7:
[----:B------:R-:W0:Y:S01]  /*0fd0*/  LDCU.64 UR4, c[0x0][0x380] ;  /* 0x00007000ff0477ac */ /* 0x000e220008000a00 */
[----:B------:R-:W1:Y:S01]  /*0fe0*/  LDCU.64 UR6, c[0x0][0x3b0] ;  /* 0x00007600ff0677ac */ /* 0x000e620008000a00 */
[----:B0-----:R-:W-:-:S04]  /*0ff0*/  LEA R4, P0, R3, UR4, 0x2 ;  /* 0x0000000403047c11 */ /* 0x001fc8000f8010ff */
[----:B------:R-:W-:Y:S02]  /*1000*/  LEA.HI.X R5, R3, UR5, R2, 0x2, P0 ;  /* 0x0000000503057c11 */ /* 0x000fe400080f1402 */
[----:B------:R-:W-:-:S03]  /*1010*/  IADD3 R3, P0, PT, R0, R3, RZ ;  /* 0x0000000300037210 */ /* 0x000fc60007f1e0ff */
[----:B------:R0:W-:Y:S01]  /*1020*/  STG.E desc[UR12][R4.64], R7 ;  /* 0x0000000704007986 */ /* 0x0001e2000c10190c */
[----:B------:R-:W-:Y:S02]  /*1030*/  IADD3.X R2, PT, PT, RZ, R2, RZ, P0, !PT ;  /* 0x00000002ff027210 */ /* 0x000fe400007fe4ff */
[----:B-1----:R-:W-:-:S04]  /*1040*/  ISETP.GE.U32.AND P0, PT, R3, UR6, PT ;  /* 0x0000000603007c0c */ /* 0x002fc8000bf06070 */
[----:B------:R-:W-:-:S13]  /*1050*/  ISETP.GE.U32.AND.EX P0, PT, R2, UR7, PT, P0 ;  /* 0x0000000702007c0c */ /* 0x000fda000bf06100 */
[----:B0-----:R-:W-:Y:S05]  /*1060*/  @!P0 BRA `(.L_x_10) ;  /* 0xfffffff000648947 */ /* 0x001fea000383ffff */
[----:B------:R-:W-:Y:S05]  /*1070*/  EXIT ;  /* 0x000000000000794d */ /* 0x000fea0003800000 */
        .weak           $__internal_0_$__cuda_sm20_div_u64
        .type           $__internal_0_$__cuda_sm20_div_u64,@function
        .size           $__internal_0_$__cuda_sm20_div_u64,(.L_x_24 - $__internal_0_$__cuda_sm20_div_u64)
$__internal_0_$__cuda_sm20_div_u64:
[----:B------:R-:W0:Y:S01]  /*1080*/  LDCU.64 UR4, c[0x0][0x398] ;  /* 0x00007300ff0477ac */ /* 0x000e220008000a00 */
[----:B------:R-:W1:Y:S01]  /*1090*/  LDC.64 R4, c[0x0][0x398] ;  /* 0x0000e600ff047b82 */ /* 0x000e620000000a00 */
[----:B0-----:R-:W0:Y:S08]  /*10a0*/  I2F.U64.RP R7, UR4 ;  /* 0x0000000400077d12 */ /* 0x001e300008309000 */
[----:B0-----:R-:W0:Y:S02]  /*10b0*/  MUFU.RCP R7, R7 ;  /* 0x0000000700077308 */ /* 0x001e240000001000 */
[----:B0-----:R-:W-:-:S06]  /*10c0*/  VIADD R8, R7, 0x1ffffffe ;  /* 0x1ffffffe07087836 */ /* 0x001fcc0000000000 */
[----:B------:R-:W1:Y:S02]  /*10d0*/  F2I.U64.TRUNC R8, R8 ;  /* 0x0000000800087311 */ /* 0x000e64000020d800 */
[----:B-1----:R-:W-:-:S04]  /*10e0*/  IMAD.WIDE.U32 R10, R8, R4, RZ ;  /* 0x00000004080a7225 */ /* 0x002fc800078e00ff */
[----:B------:R-:W-:Y:S01]  /*10f0*/  IMAD R11, R8, R5, R11 ;  /* 0x00000005080b7224 */ /* 0x000fe200078e020b */
[----:B------:R-:W-:-:S03]  /*1100*/  IADD3 R13, P0, PT, RZ, -R10, RZ ;  /* 0x8000000aff0d7210 */ /* 0x000fc60007f1e0ff */
[----:B------:R-:W-:Y:S02]  /*1110*/  IMAD R11, R9, R4, R11 ;  /* 0x00000004090b7224 */ /* 0x000fe400078e020b */
[----:B------:R-:W-:-:S03]  /*1120*/  IMAD.HI.U32 R10, R8, R13, RZ ;  /* 0x0000000d080a7227 */ /* 0x000fc600078e00ff */
[----:B------:R-:W-:Y:S01]  /*1130*/  IADD3.X R15, PT, PT, RZ, ~R11, RZ, P0, !PT ;  /* 0x8000000bff0f7210 */ /* 0x000fe200007fe4ff */
[----:B------:R-:W-:-:S04]  /*1140*/  IMAD.MOV.U32 R11, RZ, RZ, R8 ;  /* 0x000000ffff0b7224 */ /* 0x000fc800078e0008 */
[----:B------:R-:W-:-:S04]  /*1150*/  IMAD.WIDE.U32 R10, P0, R8, R15, R10 ;  /* 0x0000000f080a7225 */ /* 0x000fc8000780000a */
[C---:B------:R-:W-:Y:S02]  /*1160*/  IMAD R17, R9.reuse, R15, RZ ;  /* 0x0000000f09117224 */ /* 0x040fe400078e02ff */
[----:B------:R-:W-:-:S04]  /*1170*/  IMAD.HI.U32 R10, P1, R9, R13, R10 ;  /* 0x0000000d090a7227 */ /* 0x000fc8000782000a */
[----:B------:R-:W-:Y:S01]  /*1180*/  IMAD.HI.U32 R7, R9, R15, RZ ;  /* 0x0000000f09077227 */ /* 0x000fe200078e00ff */
[----:B------:R-:W-:-:S04]  /*1190*/  IADD3 R11, P2, PT, R17, R10, RZ ;  /* 0x0000000a110b7210 */ /* 0x000fc80007f5e0ff */
[----:B------:R-:W-:Y:S01]  /*11a0*/  IADD3.X R7, PT, PT, R7, R9, RZ, P0, !PT ;  /* 0x0000000907077210 */ /* 0x000fe200007fe4ff */
[----:B------:R-:W-:-:S03]  /*11b0*/  IMAD.WIDE.U32 R8, R11, R4, RZ ;  /* 0x000000040b087225 */ /* 0x000fc600078e00ff */
[----:B------:R-:W-:Y:S01]  /*11c0*/  IADD3.X R7, PT, PT, RZ, RZ, R7, P2, P1 ;  /* 0x000000ffff077210 */ /* 0x000fe200017e2407 */
[----:B------:R-:W-:Y:S01]  /*11d0*/  IMAD R9, R11, R5, R9 ;  /* 0x000000050b097224 */ /* 0x000fe200078e0209 */
[----:B------:R-:W-:-:S03]  /*11e0*/  IADD3 R13, P0, PT, RZ, -R8, RZ ;  /* 0x80000008ff0d7210 */ /* 0x000fc60007f1e0ff */
[----:B------:R-:W-:Y:S02]  /*11f0*/  IMAD R9, R7, R4, R9 ;  /* 0x0000000407097224 */ /* 0x000fe400078e0209 */
[----:B------:R-:W-:-:S04]  /*1200*/  IMAD.HI.U32 R10, R11, R13, RZ ;  /* 0x0000000d0b0a7227 */ /* 0x000fc800078e00ff */
[----:B------:R-:W-:Y:S02]  /*1210*/  IMAD.X R8, RZ, RZ, ~R9, P0 ;  /* 0x000000ffff087224 */ /* 0x000fe400000e0e09 */
[----:B------:R-:W-:Y:S02]  /*1220*/  IMAD.MOV.U32 R9, RZ, RZ, RZ ;  /* 0x000000ffff097224 */ /* 0x000fe400078e00ff */
[----:B------:R-:W-:-:S04]  /*1230*/  IMAD.WIDE.U32 R10, P0, R11, R8, R10 ;  /* 0x000000080b0a7225 */ /* 0x000fc8000780000a */
[C---:B------:R-:W-:Y:S02]  /*1240*/  IMAD R12, R7.reuse, R8, RZ ;  /* 0x00000008070c7224 */ /* 0x040fe400078e02ff */
[----:B------:R-:W-:-:S04]  /*1250*/  IMAD.HI.U32 R11, P1, R7, R13, R10 ;  /* 0x0000000d070b7227 */ /* 0x000fc8000782000a */
[----:B------:R-:W-:Y:S01]  /*1260*/  IMAD.HI.U32 R8, R7, R8, RZ ;  /* 0x0000000807087227 */ /* 0x000fe200078e00ff */
[----:B------:R-:W-:-:S04]  /*1270*/  IADD3 R11, P2, PT, R12, R11, RZ ;  /* 0x0000000b0c0b7210 */ /* 0x000fc80007f5e0ff */
[----:B------:R-:W-:Y:S01]  /*1280*/  IADD3.X R7, PT, PT, R8, R7, RZ, P0, !PT ;  /* 0x0000000708077210 */ /* 0x000fe200007fe4ff */
[----:B------:R-:W-:-:S03]  /*1290*/  IMAD.HI.U32 R8, R11, R3, RZ ;  /* 0x000000030b087227 */ /* 0x000fc600078e00ff */
[----:B------:R-:W-:Y:S01]  /*12a0*/  IADD3.X R7, PT, PT, RZ, RZ, R7, P2, P1 ;  /* 0x000000ffff077210 */ /* 0x000fe200017e2407 */
[----:B------:R-:W-:-:S04]  /*12b0*/  IMAD.WIDE.U32 R8, R11, R2, R8 ;  /* 0x000000020b087225 */ /* 0x000fc800078e0008 */
[C---:B------:R-:W-:Y:S02]  /*12c0*/  IMAD R11, R7.reuse, R2, RZ ;  /* 0x00000002070b7224 */ /* 0x040fe400078e02ff */
[----:B------:R-:W-:-:S04]  /*12d0*/  IMAD.HI.U32 R8, P0, R7, R3, R8 ;  /* 0x0000000307087227 */ /* 0x000fc80007800008 */
[----:B------:R-:W-:Y:S01]  /*12e0*/  IMAD.HI.U32 R7, R7, R2, RZ ;  /* 0x0000000207077227 */ /* 0x000fe200078e00ff */
[----:B------:R-:W-:-:S04]  /*12f0*/  IADD3 R11, P1, PT, R11, R8, RZ ;  /* 0x000000080b0b7210 */ /* 0x000fc80007f3e0ff */
[----:B------:R-:W-:Y:S01]  /*1300*/  IADD3.X R7, PT, PT, R7, RZ, RZ, P0, !PT ;  /* 0x000000ff07077210 */ /* 0x000fe200007fe4ff */
[----:B------:R-:W-:-:S04]  /*1310*/  IMAD.WIDE.U32 R8, R11, R4, RZ ;  /* 0x000000040b087225 */ /* 0x000fc800078e00ff */
[----:B------:R-:W-:Y:S01]  /*1320*/  IMAD.X R7, RZ, RZ, R7, P1 ;  /* 0x000000ffff077224 */ /* 0x000fe200008e0607 */
[----:B------:R-:W-:Y:S01]  /*1330*/  IADD3 R13, P1, PT, -R8, R3, RZ ;  /* 0x00000003080d7210 */ /* 0x000fe20007f3e1ff */
[----:B------:R-:W-:-:S03]  /*1340*/  IMAD R9, R11, R5, R9 ;  /* 0x000000050b097224 */ /* 0x000fc600078e0209 */
[-C--:B------:R-:W-:Y:S01]  /*1350*/  ISETP.GE.U32.AND P0, PT, R13, R4.reuse, PT ;  /* 0x000000040d00720c */ /* 0x080fe20003f06070 */
[----:B------:R-:W-:-:S05]  /*1360*/  IMAD R9, R7, R4, R9 ;  /* 0x0000000407097224 */ /* 0x000fca00078e0209 */
[----:B------:R-:W-:Y:S02]  /*1370*/  IADD3.X R12, PT, PT, ~R9, R2, RZ, P1, !PT ;  /* 0x00000002090c7210 */ /* 0x000fe40000ffe5ff */
[----:B------:R-:W-:Y:S02]  /*1380*/  IADD3 R9, P2, PT, R13, -R4, RZ ;  /* 0x800000040d097210 */ /* 0x000fe40007f5e0ff */
[----:B------:R-:W-:Y:S02]  /*1390*/  IADD3 R8, P1, PT, R11, 0x1, RZ ;  /* 0x000000010b087810 */ /* 0x000fe40007f3e0ff */
[C---:B------:R-:W-:Y:S01]  /*13a0*/  ISETP.GE.U32.AND.EX P0, PT, R12.reuse, R5, PT, P0 ;  /* 0x000000050c00720c */ /* 0x040fe20003f06100 */
[----:B------:R-:W-:Y:S01]  /*13b0*/  IMAD.X R14, R12, 0x1, ~R5, P2 ;  /* 0x000000010c0e7824 */ /* 0x000fe200010e0e05 */
[----:B------:R-:W-:Y:S02]  /*13c0*/  IADD3.X R10, PT, PT, RZ, R7, RZ, P1, !PT ;  /* 0x00000007ff0a7210 */ /* 0x000fe40000ffe4ff */
[----:B------:R-:W-:-:S02]  /*13d0*/  SEL R11, R8, R11, P0 ;  /* 0x0000000b080b7207 */ /* 0x000fc40000000000 */
[----:B------:R-:W-:Y:S02]  /*13e0*/  SEL R9, R9, R13, P0 ;  /* 0x0000000d09097207 */ /* 0x000fe40000000000 */
[----:B------:R-:W-:Y:S02]  /*13f0*/  SEL R14, R14, R12, P0 ;  /* 0x0000000c0e0e7207 */ /* 0x000fe40000000000 */
[----:B------:R-:W-:Y:S01]  /*1400*/  SEL R8, R10, R7, P0 ;  /* 0x000000070a087207 */ /* 0x000fe20000000000 */
[----:B------:R-:W-:Y:S01]  /*1410*/  HFMA2 R7, -RZ, RZ, 0, 0 ;  /* 0x00000000ff077431 */ /* 0x000fe200000001ff */
[----:B------:R-:W-:Y:S02]  /*1420*/  IADD3 R12, P2, PT, R11, 0x1, RZ ;  /* 0x000000010b0c7810 */ /* 0x000fe40007f5e0ff */
[----:B------:R-:W-:Y:S02]  /*1430*/  ISETP.GE.U32.AND P0, PT, R9, R4, PT ;  /* 0x000000040900720c */ /* 0x000fe40003f06070 */
[----:B------:R-:W-:Y:S01]  /*1440*/  ISETP.NE.U32.AND P1, PT, R4, RZ, PT ;  /* 0x000000ff0400720c */ /* 0x000fe20003f25070 */
[----:B------:R-:W-:Y:S01]  /*1450*/  IMAD.X R13, RZ, RZ, R8, P2 ;  /* 0x000000ffff0d7224 */ /* 0x000fe200010e0608 */
[----:B------:R-:W-:-:S02]  /*1460*/  ISETP.GE.U32.AND.EX P0, PT, R14, R5, PT, P0 ;  /* 0x000000050e00720c */ /* 0x000fc40003f06100 */
[----:B------:R-:W-:Y:S02]  /*1470*/  ISETP.NE.AND.EX P1, PT, R5, RZ, PT, P1 ;  /* 0x000000ff0500720c */ /* 0x000fe40003f25310 */
[----:B------:R-:W-:Y:S02]  /*1480*/  SEL R12, R12, R11, P0 ;  /* 0x0000000b0c0c7207 */ /* 0x000fe40000000000 */
[----:B------:R-:W-:Y:S02]  /*1490*/  SEL R13, R13, R8, P0 ;  /* 0x000000080d0d7207 */ /* 0x000fe40000000000 */
[----:B------:R-:W-:Y:S02]  /*14a0*/  SEL R12, R12, 0xffffffff, P1 ;  /* 0xffffffff0c0c7807 */ /* 0x000fe40000800000 */
[----:B------:R-:W-:Y:S01]  /*14b0*/  SEL R13, R13, 0xffffffff, P1 ;  /* 0xffffffff0d0d7807 */ /* 0x000fe20000800000 */
[----:B------:R-:W-:Y:S06]  /*14c0*/  RET.REL.NODEC R6 `(_Z10cuda_gemm2PfS_S_mmmmmm) ;  /* 0xffffffe806cc7950 */ /* 0x000fec0003c3ffff */
.L_x_11:
[----:B------:R-:W-:-:S00]  /*14d0*/  BRA `(.L_x_11) ;  /* 0xfffffffc00fc7947 */ /* 0x000fc0000383ffff */
[----:B------:R-:W-:-:S00]  /*14e0*/  NOP ;  /* 0x0000000000007918 */ /* 0x000fc00000000000 */
        /* <DEDUP_REMOVED lines=9> */
.L_x_24:


//--------------------- .text._Z9cuda_gemmPfS_S_mmmm --------------------------
	.section	.text._Z9cuda_gemmPfS_S_mmmm,"ax",@progbits
	.align	128
        .global         _Z9cuda_gemmPfS_S_mmmm
        .type           _Z9cuda_gemmPfS_S_mmmm,@function
        .size           _Z9cuda_gemmPfS_S_mmmm,(.L_x_25 - _Z9cuda_gemmPfS_S_mmmm)
        .other          _Z9cuda_gemmPfS_S_mmmm,@"STO_CUDA_ENTRY STV_DEFAULT"
_Z9cuda_gemmPfS_S_mmmm:
.text._Z9cuda_gemmPfS_S_mmmm:
        /* <DEDUP_REMOVED lines=18> */
.L_x_13:
        /* <DEDUP_REMOVED lines=9> */
.L_x_12:
[----:B------:R-:W0:Y:S01]  /*01b0*/  LDCU.64 UR8, c[0x0][0x3a8] ;  /* 0x00007500ff0877ac */ /* 0x000e220008000a00 */
[----:B------:R-:W-:Y:S02]  /*01c0*/  ULOP3.LUT UR14, UR10, 0x7, URZ, 0xc0, !UPT ;  /* 0x000000070a0e7892 */ /* 0x000fe4000f8ec0ff */
[----:B------:R-:W-:Y:S02]  /*01d0*/  ULOP3.LUT UR10, UR10, 0xfffffff8, URZ, 0xc0, !UPT ;  /* 0xfffffff80a0a7892 */ /* 0x000fe4000f8ec0ff */
[----:B0-----:R-:W-:Y:S02]  /*01e0*/  USHF.L.U64.HI UR9, UR8, 0x2, UR9 ;  /* 0x0000000208097899 */ /* 0x001fe40008010209 */
[----:B------:R-:W-:-:S12]  /*01f0*/  USHF.L.U32 UR8, UR8, 0x2, URZ ;  /* 0x0000000208087899 */ /* 0x000fd800080006ff */
.L_x_22:
        /* <DEDUP_REMOVED lines=29> */
.L_x_15:
[----:B------:R-:W-:-:S07]  /*03d0*/  MOV R6, 0x3f0 ;  /* 0x000003f000067802 */ /* 0x000fce0000000f00 */
[----:B------:R-:W-:Y:S05]  /*03e0*/  CALL.REL.NOINC `($__internal_1_$__cuda_sm20_div_u64) ;  /* 0x0000000c00247944 */ /* 0x000fea0003c00000 */
        /* <DEDUP_REMOVED lines=9> */
.L_x_16:
[----:B------:R-:W-:Y:S05]  /*0480*/  BSYNC.RECONVERGENT B0 ;  /* 0x0000000000007941 */ /* 0x000fea0003800200 */
.L_x_14:
        /* <DEDUP_REMOVED lines=15> */
.L_x_18:
        /* <DEDUP_REMOVED lines=62> */
.L_x_17:
        /* <DEDUP_REMOVED lines=48> */
.L_x_20:
        /* <DEDUP_REMOVED lines=34> */
.L_x_21:
        /* <DEDUP_REMOVED lines=21> */
.L_x_19:
        /* <DEDUP_REMOVED lines=11> */
        .weak           $__internal_1_$__cuda_sm20_div_u64
        .type           $__internal_1_$__cuda_sm20_div_u64,@function
        .size           $__internal_1_$__cuda_sm20_div_u64,(.L_x_25 - $__internal_1_$__cuda_sm20_div_u64)
$__internal_1_$__cuda_sm20_div_u64:
        /* <DEDUP_REMOVED lines=68> */
[----:B------:R-:W-:Y:S06]  /*14c0*/  RET.REL.NODEC R6 `(_Z9cuda_gemmPfS_S_mmmm) ;  /* 0xffffffe806cc7950 */ /* 0x000fec0003c3ffff */
.L_x_23:
        /* <DEDUP_REMOVED lines=11> */
.L_x_25:


//--------------------- .nv.shared.reserved.0     --------------------------
	.section	.nv.shared.reserved.0,"aw",@nobits
	.weak		__nv_reservedSMEM_offset_0_alias
	.size		__nv_reservedSMEM_offset_0_alias, 0, 64
	.other		__nv_reservedSMEM_offset_0_alias,@"STO_CUDA_RESERVED_SHARED STV_DEFAULT"
__nv_reservedSMEM_offset_0_alias:
	.zero		0
	.zero		64


//--------------------- .nv.constant0._Z10cuda_gemm2PfS_S_mmmmmm --------------------------
	.section	.nv.constant0._Z10cuda_gemm2PfS_S_mmmmmm,"a",@progbits
	.sectionflags	@""
	.align	4
.nv.constant0._Z10cuda_gemm2PfS_S_mmmmmm:
	.zero		968


//--------------------- .nv.constant0._Z9cuda_gemmPfS_S_mmmm --------------------------
	.section	.nv.constant0._Z9cuda_gemmPfS_S_mmmm,"a",@progbits
	.sectionflags	@""
	.align	4
.nv.constant0._Z9cuda_gemmPfS_S_mmmm:
	.zero		952


//--------------------- SYMBOLS --------------------------

	.type		.nv.reservedSmem.offset0,@object
	.size		.nv.reservedSmem.offset0,0x4
